//
// Generated by NVIDIA NVVM Compiler
//
// Compiler Build ID: CL-36424714
// Cuda compilation tools, release 13.0, V13.0.88
// Based on NVVM 20.0.0
//

.version 9.0
.target sm_100
.address_size 64

	// .globl	generate_random_points
.global .align 4 .b8 precalc_xorwow_matrix[102400];
.global .align 4 .b8 precalc_xorwow_offset_matrix[102400];
.global .align 4 .b8 mrg32k3aM1[2304];
.global .align 4 .b8 mrg32k3aM2[2304];
.global .align 4 .b8 mrg32k3aM1SubSeq[2016];
.global .align 4 .b8 mrg32k3aM2SubSeq[2016];
.global .align 4 .b8 mrg32k3aM1Seq[2304];
.global .align 4 .b8 mrg32k3aM2Seq[2304];
.const .align 8 .b8 __cr_lgamma_table[72];

.visible .entry generate_random_points(
	.param .u64 .ptr .align 1 generate_random_points_param_0,
	.param .u32 generate_random_points_param_1,
	.param .u32 generate_random_points_param_2
)
{
	.local .align 8 .b8 	__local_depot0[48];
	.reg .b64 	%SP;
	.reg .b64 	%SPL;
	.reg .pred 	%p<64>;
	.reg .b32 	%r<1227>;
	.reg .b32 	%f<10>;
	.reg .b64 	%rd<27>;

	mov.u64 	%SPL, __local_depot0;
	ld.param.u64 	%rd10, [generate_random_points_param_0];
	ld.param.u32 	%r548, [generate_random_points_param_1];
	ld.param.u32 	%r549, [generate_random_points_param_2];
	mov.u32 	%r550, %ctaid.x;
	mov.u32 	%r551, %ntid.x;
	mov.u32 	%r552, %tid.x;
	mad.lo.s32 	%r1, %r550, %r551, %r552;
	setp.ge.s32 	%p1, %r1, %r549;
	@%p1 bra 	$L__BB0_117;
	add.u64 	%rd1, %SPL, 0;
	xor.b32  	%r554, %r548, -1429050551;
	mul.lo.s32 	%r2, %r554, 1099087573;
	add.s32 	%r555, %r2, -638133224;
	add.s32 	%r959, %r2, 123456789;
	st.local.v2.u32 	[%rd1], {%r555, %r959};
	xor.b32  	%r958, %r2, 362436069;
	mov.b32 	%r957, -123459836;
	st.local.v2.u32 	[%rd1+8], {%r958, %r957};
	add.s32 	%r955, %r2, 5783321;
	mov.b32 	%r556, -589760388;
	st.local.v2.u32 	[%rd1+16], {%r556, %r955};
	setp.eq.s32 	%p2, %r1, 0;
	@%p2 bra 	$L__BB0_116;
	cvt.s64.s32 	%rd26, %r1;
	mov.b32 	%r942, 0;
	mov.b32 	%r957, -123459836;
	mov.u64 	%rd13, precalc_xorwow_matrix;
$L__BB0_3:
	mov.u64 	%rd3, %rd26;
	and.b64  	%rd4, %rd3, 3;
	setp.eq.s64 	%p3, %rd4, 0;
	@%p3 bra 	$L__BB0_115;
	mul.wide.u32 	%rd12, %r942, 3200;
	add.s64 	%rd5, %rd13, %rd12;
	mov.b32 	%r955, 0;
	mov.u32 	%r956, %r955;
	mov.u32 	%r957, %r955;
	mov.u32 	%r958, %r955;
	mov.u32 	%r959, %r955;
	mov.u32 	%r948, %r955;
$L__BB0_5:
	mul.wide.u32 	%rd14, %r948, 4;
	add.s64 	%rd15, %rd1, %rd14;
	ld.local.u32 	%r17, [%rd15+4];
	shl.b32 	%r18, %r948, 5;
	mov.b32 	%r954, 0;
$L__BB0_6:
	.pragma "nounroll";
	shr.u32 	%r561, %r17, %r954;
	and.b32  	%r562, %r561, 1;
	setp.eq.b32 	%p4, %r562, 1;
	not.pred 	%p5, %p4;
	add.s32 	%r563, %r18, %r954;
	mul.lo.s32 	%r564, %r563, 5;
	mul.wide.u32 	%rd16, %r564, 4;
	add.s64 	%rd6, %rd5, %rd16;
	@%p5 bra 	$L__BB0_8;
	ld.global.u32 	%r565, [%rd6];
	xor.b32  	%r959, %r959, %r565;
	ld.global.u32 	%r566, [%rd6+4];
	xor.b32  	%r958, %r958, %r566;
	ld.global.u32 	%r567, [%rd6+8];
	xor.b32  	%r957, %r957, %r567;
	ld.global.u32 	%r568, [%rd6+12];
	xor.b32  	%r956, %r956, %r568;
	ld.global.u32 	%r569, [%rd6+16];
	xor.b32  	%r955, %r955, %r569;
$L__BB0_8:
	and.b32  	%r571, %r561, 2;
	setp.eq.s32 	%p6, %r571, 0;
	@%p6 bra 	$L__BB0_10;
	ld.global.u32 	%r572, [%rd6+20];
	xor.b32  	%r959, %r959, %r572;
	ld.global.u32 	%r573, [%rd6+24];
	xor.b32  	%r958, %r958, %r573;
	ld.global.u32 	%r574, [%rd6+28];
	xor.b32  	%r957, %r957, %r574;
	ld.global.u32 	%r575, [%rd6+32];
	xor.b32  	%r956, %r956, %r575;
	ld.global.u32 	%r576, [%rd6+36];
	xor.b32  	%r955, %r955, %r576;
$L__BB0_10:
	and.b32  	%r578, %r561, 4;
	setp.eq.s32 	%p7, %r578, 0;
	@%p7 bra 	$L__BB0_12;
	ld.global.u32 	%r579, [%rd6+40];
	xor.b32  	%r959, %r959, %r579;
	ld.global.u32 	%r580, [%rd6+44];
	xor.b32  	%r958, %r958, %r580;
	ld.global.u32 	%r581, [%rd6+48];
	xor.b32  	%r957, %r957, %r581;
	ld.global.u32 	%r582, [%rd6+52];
	xor.b32  	%r956, %r956, %r582;
	ld.global.u32 	%r583, [%rd6+56];
	xor.b32  	%r955, %r955, %r583;
$L__BB0_12:
	and.b32  	%r585, %r561, 8;
	setp.eq.s32 	%p8, %r585, 0;
	@%p8 bra 	$L__BB0_14;
	ld.global.u32 	%r586, [%rd6+60];
	xor.b32  	%r959, %r959, %r586;
	ld.global.u32 	%r587, [%rd6+64];
	xor.b32  	%r958, %r958, %r587;
	ld.global.u32 	%r588, [%rd6+68];
	xor.b32  	%r957, %r957, %r588;
	ld.global.u32 	%r589, [%rd6+72];
	xor.b32  	%r956, %r956, %r589;
	ld.global.u32 	%r590, [%rd6+76];
	xor.b32  	%r955, %r955, %r590;
$L__BB0_14:
	and.b32  	%r592, %r561, 16;
	setp.eq.s32 	%p9, %r592, 0;
	@%p9 bra 	$L__BB0_16;
	ld.global.u32 	%r593, [%rd6+80];
	xor.b32  	%r959, %r959, %r593;
	ld.global.u32 	%r594, [%rd6+84];
	xor.b32  	%r958, %r958, %r594;
	ld.global.u32 	%r595, [%rd6+88];
	xor.b32  	%r957, %r957, %r595;
	ld.global.u32 	%r596, [%rd6+92];
	xor.b32  	%r956, %r956, %r596;
	ld.global.u32 	%r597, [%rd6+96];
	xor.b32  	%r955, %r955, %r597;
$L__BB0_16:
	and.b32  	%r599, %r561, 32;
	setp.eq.s32 	%p10, %r599, 0;
	@%p10 bra 	$L__BB0_18;
	ld.global.u32 	%r600, [%rd6+100];
	xor.b32  	%r959, %r959, %r600;
	ld.global.u32 	%r601, [%rd6+104];
	xor.b32  	%r958, %r958, %r601;
	ld.global.u32 	%r602, [%rd6+108];
	xor.b32  	%r957, %r957, %r602;
	ld.global.u32 	%r603, [%rd6+112];
	xor.b32  	%r956, %r956, %r603;
	ld.global.u32 	%r604, [%rd6+116];
	xor.b32  	%r955, %r955, %r604;
$L__BB0_18:
	and.b32  	%r606, %r561, 64;
	setp.eq.s32 	%p11, %r606, 0;
	@%p11 bra 	$L__BB0_20;
	ld.global.u32 	%r607, [%rd6+120];
	xor.b32  	%r959, %r959, %r607;
	ld.global.u32 	%r608, [%rd6+124];
	xor.b32  	%r958, %r958, %r608;
	ld.global.u32 	%r609, [%rd6+128];
	xor.b32  	%r957, %r957, %r609;
	ld.global.u32 	%r610, [%rd6+132];
	xor.b32  	%r956, %r956, %r610;
	ld.global.u32 	%r611, [%rd6+136];
	xor.b32  	%r955, %r955, %r611;
$L__BB0_20:
	and.b32  	%r613, %r561, 128;
	setp.eq.s32 	%p12, %r613, 0;
	@%p12 bra 	$L__BB0_22;
	ld.global.u32 	%r614, [%rd6+140];
	xor.b32  	%r959, %r959, %r614;
	ld.global.u32 	%r615, [%rd6+144];
	xor.b32  	%r958, %r958, %r615;
	ld.global.u32 	%r616, [%rd6+148];
	xor.b32  	%r957, %r957, %r616;
	ld.global.u32 	%r617, [%rd6+152];
	xor.b32  	%r956, %r956, %r617;
	ld.global.u32 	%r618, [%rd6+156];
	xor.b32  	%r955, %r955, %r618;
$L__BB0_22:
	and.b32  	%r620, %r561, 256;
	setp.eq.s32 	%p13, %r620, 0;
	@%p13 bra 	$L__BB0_24;
	ld.global.u32 	%r621, [%rd6+160];
	xor.b32  	%r959, %r959, %r621;
	ld.global.u32 	%r622, [%rd6+164];
	xor.b32  	%r958, %r958, %r622;
	ld.global.u32 	%r623, [%rd6+168];
	xor.b32  	%r957, %r957, %r623;
	ld.global.u32 	%r624, [%rd6+172];
	xor.b32  	%r956, %r956, %r624;
	ld.global.u32 	%r625, [%rd6+176];
	xor.b32  	%r955, %r955, %r625;
$L__BB0_24:
	and.b32  	%r627, %r561, 512;
	setp.eq.s32 	%p14, %r627, 0;
	@%p14 bra 	$L__BB0_26;
	ld.global.u32 	%r628, [%rd6+180];
	xor.b32  	%r959, %r959, %r628;
	ld.global.u32 	%r629, [%rd6+184];
	xor.b32  	%r958, %r958, %r629;
	ld.global.u32 	%r630, [%rd6+188];
	xor.b32  	%r957, %r957, %r630;
	ld.global.u32 	%r631, [%rd6+192];
	xor.b32  	%r956, %r956, %r631;
	ld.global.u32 	%r632, [%rd6+196];
	xor.b32  	%r955, %r955, %r632;
$L__BB0_26:
	and.b32  	%r634, %r561, 1024;
	setp.eq.s32 	%p15, %r634, 0;
	@%p15 bra 	$L__BB0_28;
	ld.global.u32 	%r635, [%rd6+200];
	xor.b32  	%r959, %r959, %r635;
	ld.global.u32 	%r636, [%rd6+204];
	xor.b32  	%r958, %r958, %r636;
	ld.global.u32 	%r637, [%rd6+208];
	xor.b32  	%r957, %r957, %r637;
	ld.global.u32 	%r638, [%rd6+212];
	xor.b32  	%r956, %r956, %r638;
	ld.global.u32 	%r639, [%rd6+216];
	xor.b32  	%r955, %r955, %r639;
$L__BB0_28:
	and.b32  	%r641, %r561, 2048;
	setp.eq.s32 	%p16, %r641, 0;
	@%p16 bra 	$L__BB0_30;
	ld.global.u32 	%r642, [%rd6+220];
	xor.b32  	%r959, %r959, %r642;
	ld.global.u32 	%r643, [%rd6+224];
	xor.b32  	%r958, %r958, %r643;
	ld.global.u32 	%r644, [%rd6+228];
	xor.b32  	%r957, %r957, %r644;
	ld.global.u32 	%r645, [%rd6+232];
	xor.b32  	%r956, %r956, %r645;
	ld.global.u32 	%r646, [%rd6+236];
	xor.b32  	%r955, %r955, %r646;
$L__BB0_30:
	and.b32  	%r648, %r561, 4096;
	setp.eq.s32 	%p17, %r648, 0;
	@%p17 bra 	$L__BB0_32;
	ld.global.u32 	%r649, [%rd6+240];
	xor.b32  	%r959, %r959, %r649;
	ld.global.u32 	%r650, [%rd6+244];
	xor.b32  	%r958, %r958, %r650;
	ld.global.u32 	%r651, [%rd6+248];
	xor.b32  	%r957, %r957, %r651;
	ld.global.u32 	%r652, [%rd6+252];
	xor.b32  	%r956, %r956, %r652;
	ld.global.u32 	%r653, [%rd6+256];
	xor.b32  	%r955, %r955, %r653;
$L__BB0_32:
	and.b32  	%r655, %r561, 8192;
	setp.eq.s32 	%p18, %r655, 0;
	@%p18 bra 	$L__BB0_34;
	ld.global.u32 	%r656, [%rd6+260];
	xor.b32  	%r959, %r959, %r656;
	ld.global.u32 	%r657, [%rd6+264];
	xor.b32  	%r958, %r958, %r657;
	ld.global.u32 	%r658, [%rd6+268];
	xor.b32  	%r957, %r957, %r658;
	ld.global.u32 	%r659, [%rd6+272];
	xor.b32  	%r956, %r956, %r659;
	ld.global.u32 	%r660, [%rd6+276];
	xor.b32  	%r955, %r955, %r660;
$L__BB0_34:
	and.b32  	%r662, %r561, 16384;
	setp.eq.s32 	%p19, %r662, 0;
	@%p19 bra 	$L__BB0_36;
	ld.global.u32 	%r663, [%rd6+280];
	xor.b32  	%r959, %r959, %r663;
	ld.global.u32 	%r664, [%rd6+284];
	xor.b32  	%r958, %r958, %r664;
	ld.global.u32 	%r665, [%rd6+288];
	xor.b32  	%r957, %r957, %r665;
	ld.global.u32 	%r666, [%rd6+292];
	xor.b32  	%r956, %r956, %r666;
	ld.global.u32 	%r667, [%rd6+296];
	xor.b32  	%r955, %r955, %r667;
$L__BB0_36:
	and.b32  	%r669, %r561, 32768;
	setp.eq.s32 	%p20, %r669, 0;
	@%p20 bra 	$L__BB0_38;
	ld.global.u32 	%r670, [%rd6+300];
	xor.b32  	%r959, %r959, %r670;
	ld.global.u32 	%r671, [%rd6+304];
	xor.b32  	%r958, %r958, %r671;
	ld.global.u32 	%r672, [%rd6+308];
	xor.b32  	%r957, %r957, %r672;
	ld.global.u32 	%r673, [%rd6+312];
	xor.b32  	%r956, %r956, %r673;
	ld.global.u32 	%r674, [%rd6+316];
	xor.b32  	%r955, %r955, %r674;
$L__BB0_38:
	add.s32 	%r954, %r954, 16;
	setp.ne.s32 	%p21, %r954, 32;
	@%p21 bra 	$L__BB0_6;
	mad.lo.s32 	%r675, %r948, -31, %r18;
	add.s32 	%r948, %r675, 1;
	setp.ne.s32 	%p22, %r948, 5;
	@%p22 bra 	$L__BB0_5;
	st.local.u32 	[%rd1+4], %r959;
	st.local.v2.u32 	[%rd1+8], {%r958, %r957};
	st.local.v2.u32 	[%rd1+16], {%r956, %r955};
	setp.eq.s64 	%p23, %rd4, 1;
	@%p23 bra 	$L__BB0_115;
	mov.b32 	%r955, 0;
	mov.u32 	%r1048, %r955;
	mov.u32 	%r957, %r955;
	mov.u32 	%r958, %r955;
	mov.u32 	%r959, %r955;
	mov.u32 	%r1040, %r955;
$L__BB0_42:
	mul.wide.u32 	%rd17, %r1040, 4;
	add.s64 	%rd18, %rd1, %rd17;
	ld.local.u32 	%r193, [%rd18+4];
	shl.b32 	%r194, %r1040, 5;
	mov.b32 	%r1046, 0;
$L__BB0_43:
	.pragma "nounroll";
	shr.u32 	%r678, %r193, %r1046;
	and.b32  	%r679, %r678, 1;
	setp.eq.b32 	%p24, %r679, 1;
	not.pred 	%p25, %p24;
	add.s32 	%r680, %r194, %r1046;
	mul.lo.s32 	%r681, %r680, 5;
	mul.wide.u32 	%rd19, %r681, 4;
	add.s64 	%rd7, %rd5, %rd19;
	@%p25 bra 	$L__BB0_45;
	ld.global.u32 	%r682, [%rd7];
	xor.b32  	%r959, %r959, %r682;
	ld.global.u32 	%r683, [%rd7+4];
	xor.b32  	%r958, %r958, %r683;
	ld.global.u32 	%r684, [%rd7+8];
	xor.b32  	%r957, %r957, %r684;
	ld.global.u32 	%r685, [%rd7+12];
	xor.b32  	%r1048, %r1048, %r685;
	ld.global.u32 	%r686, [%rd7+16];
	xor.b32  	%r955, %r955, %r686;
$L__BB0_45:
	and.b32  	%r688, %r678, 2;
	setp.eq.s32 	%p26, %r688, 0;
	@%p26 bra 	$L__BB0_47;
	ld.global.u32 	%r689, [%rd7+20];
	xor.b32  	%r959, %r959, %r689;
	ld.global.u32 	%r690, [%rd7+24];
	xor.b32  	%r958, %r958, %r690;
	ld.global.u32 	%r691, [%rd7+28];
	xor.b32  	%r957, %r957, %r691;
	ld.global.u32 	%r692, [%rd7+32];
	xor.b32  	%r1048, %r1048, %r692;
	ld.global.u32 	%r693, [%rd7+36];
	xor.b32  	%r955, %r955, %r693;
$L__BB0_47:
	and.b32  	%r695, %r678, 4;
	setp.eq.s32 	%p27, %r695, 0;
	@%p27 bra 	$L__BB0_49;
	ld.global.u32 	%r696, [%rd7+40];
	xor.b32  	%r959, %r959, %r696;
	ld.global.u32 	%r697, [%rd7+44];
	xor.b32  	%r958, %r958, %r697;
	ld.global.u32 	%r698, [%rd7+48];
	xor.b32  	%r957, %r957, %r698;
	ld.global.u32 	%r699, [%rd7+52];
	xor.b32  	%r1048, %r1048, %r699;
	ld.global.u32 	%r700, [%rd7+56];
	xor.b32  	%r955, %r955, %r700;
$L__BB0_49:
	and.b32  	%r702, %r678, 8;
	setp.eq.s32 	%p28, %r702, 0;
	@%p28 bra 	$L__BB0_51;
	ld.global.u32 	%r703, [%rd7+60];
	xor.b32  	%r959, %r959, %r703;
	ld.global.u32 	%r704, [%rd7+64];
	xor.b32  	%r958, %r958, %r704;
	ld.global.u32 	%r705, [%rd7+68];
	xor.b32  	%r957, %r957, %r705;
	ld.global.u32 	%r706, [%rd7+72];
	xor.b32  	%r1048, %r1048, %r706;
	ld.global.u32 	%r707, [%rd7+76];
	xor.b32  	%r955, %r955, %r707;
$L__BB0_51:
	and.b32  	%r709, %r678, 16;
	setp.eq.s32 	%p29, %r709, 0;
	@%p29 bra 	$L__BB0_53;
	ld.global.u32 	%r710, [%rd7+80];
	xor.b32  	%r959, %r959, %r710;
	ld.global.u32 	%r711, [%rd7+84];
	xor.b32  	%r958, %r958, %r711;
	ld.global.u32 	%r712, [%rd7+88];
	xor.b32  	%r957, %r957, %r712;
	ld.global.u32 	%r713, [%rd7+92];
	xor.b32  	%r1048, %r1048, %r713;
	ld.global.u32 	%r714, [%rd7+96];
	xor.b32  	%r955, %r955, %r714;
$L__BB0_53:
	and.b32  	%r716, %r678, 32;
	setp.eq.s32 	%p30, %r716, 0;
	@%p30 bra 	$L__BB0_55;
	ld.global.u32 	%r717, [%rd7+100];
	xor.b32  	%r959, %r959, %r717;
	ld.global.u32 	%r718, [%rd7+104];
	xor.b32  	%r958, %r958, %r718;
	ld.global.u32 	%r719, [%rd7+108];
	xor.b32  	%r957, %r957, %r719;
	ld.global.u32 	%r720, [%rd7+112];
	xor.b32  	%r1048, %r1048, %r720;
	ld.global.u32 	%r721, [%rd7+116];
	xor.b32  	%r955, %r955, %r721;
$L__BB0_55:
	and.b32  	%r723, %r678, 64;
	setp.eq.s32 	%p31, %r723, 0;
	@%p31 bra 	$L__BB0_57;
	ld.global.u32 	%r724, [%rd7+120];
	xor.b32  	%r959, %r959, %r724;
	ld.global.u32 	%r725, [%rd7+124];
	xor.b32  	%r958, %r958, %r725;
	ld.global.u32 	%r726, [%rd7+128];
	xor.b32  	%r957, %r957, %r726;
	ld.global.u32 	%r727, [%rd7+132];
	xor.b32  	%r1048, %r1048, %r727;
	ld.global.u32 	%r728, [%rd7+136];
	xor.b32  	%r955, %r955, %r728;
$L__BB0_57:
	and.b32  	%r730, %r678, 128;
	setp.eq.s32 	%p32, %r730, 0;
	@%p32 bra 	$L__BB0_59;
	ld.global.u32 	%r731, [%rd7+140];
	xor.b32  	%r959, %r959, %r731;
	ld.global.u32 	%r732, [%rd7+144];
	xor.b32  	%r958, %r958, %r732;
	ld.global.u32 	%r733, [%rd7+148];
	xor.b32  	%r957, %r957, %r733;
	ld.global.u32 	%r734, [%rd7+152];
	xor.b32  	%r1048, %r1048, %r734;
	ld.global.u32 	%r735, [%rd7+156];
	xor.b32  	%r955, %r955, %r735;
$L__BB0_59:
	and.b32  	%r737, %r678, 256;
	setp.eq.s32 	%p33, %r737, 0;
	@%p33 bra 	$L__BB0_61;
	ld.global.u32 	%r738, [%rd7+160];
	xor.b32  	%r959, %r959, %r738;
	ld.global.u32 	%r739, [%rd7+164];
	xor.b32  	%r958, %r958, %r739;
	ld.global.u32 	%r740, [%rd7+168];
	xor.b32  	%r957, %r957, %r740;
	ld.global.u32 	%r741, [%rd7+172];
	xor.b32  	%r1048, %r1048, %r741;
	ld.global.u32 	%r742, [%rd7+176];
	xor.b32  	%r955, %r955, %r742;
$L__BB0_61:
	and.b32  	%r744, %r678, 512;
	setp.eq.s32 	%p34, %r744, 0;
	@%p34 bra 	$L__BB0_63;
	ld.global.u32 	%r745, [%rd7+180];
	xor.b32  	%r959, %r959, %r745;
	ld.global.u32 	%r746, [%rd7+184];
	xor.b32  	%r958, %r958, %r746;
	ld.global.u32 	%r747, [%rd7+188];
	xor.b32  	%r957, %r957, %r747;
	ld.global.u32 	%r748, [%rd7+192];
	xor.b32  	%r1048, %r1048, %r748;
	ld.global.u32 	%r749, [%rd7+196];
	xor.b32  	%r955, %r955, %r749;
$L__BB0_63:
	and.b32  	%r751, %r678, 1024;
	setp.eq.s32 	%p35, %r751, 0;
	@%p35 bra 	$L__BB0_65;
	ld.global.u32 	%r752, [%rd7+200];
	xor.b32  	%r959, %r959, %r752;
	ld.global.u32 	%r753, [%rd7+204];
	xor.b32  	%r958, %r958, %r753;
	ld.global.u32 	%r754, [%rd7+208];
	xor.b32  	%r957, %r957, %r754;
	ld.global.u32 	%r755, [%rd7+212];
	xor.b32  	%r1048, %r1048, %r755;
	ld.global.u32 	%r756, [%rd7+216];
	xor.b32  	%r955, %r955, %r756;
$L__BB0_65:
	and.b32  	%r758, %r678, 2048;
	setp.eq.s32 	%p36, %r758, 0;
	@%p36 bra 	$L__BB0_67;
	ld.global.u32 	%r759, [%rd7+220];
	xor.b32  	%r959, %r959, %r759;
	ld.global.u32 	%r760, [%rd7+224];
	xor.b32  	%r958, %r958, %r760;
	ld.global.u32 	%r761, [%rd7+228];
	xor.b32  	%r957, %r957, %r761;
	ld.global.u32 	%r762, [%rd7+232];
	xor.b32  	%r1048, %r1048, %r762;
	ld.global.u32 	%r763, [%rd7+236];
	xor.b32  	%r955, %r955, %r763;
$L__BB0_67:
	and.b32  	%r765, %r678, 4096;
	setp.eq.s32 	%p37, %r765, 0;
	@%p37 bra 	$L__BB0_69;
	ld.global.u32 	%r766, [%rd7+240];
	xor.b32  	%r959, %r959, %r766;
	ld.global.u32 	%r767, [%rd7+244];
	xor.b32  	%r958, %r958, %r767;
	ld.global.u32 	%r768, [%rd7+248];
	xor.b32  	%r957, %r957, %r768;
	ld.global.u32 	%r769, [%rd7+252];
	xor.b32  	%r1048, %r1048, %r769;
	ld.global.u32 	%r770, [%rd7+256];
	xor.b32  	%r955, %r955, %r770;
$L__BB0_69:
	and.b32  	%r772, %r678, 8192;
	setp.eq.s32 	%p38, %r772, 0;
	@%p38 bra 	$L__BB0_71;
	ld.global.u32 	%r773, [%rd7+260];
	xor.b32  	%r959, %r959, %r773;
	ld.global.u32 	%r774, [%rd7+264];
	xor.b32  	%r958, %r958, %r774;
	ld.global.u32 	%r775, [%rd7+268];
	xor.b32  	%r957, %r957, %r775;
	ld.global.u32 	%r776, [%rd7+272];
	xor.b32  	%r1048, %r1048, %r776;
	ld.global.u32 	%r777, [%rd7+276];
	xor.b32  	%r955, %r955, %r777;
$L__BB0_71:
	and.b32  	%r779, %r678, 16384;
	setp.eq.s32 	%p39, %r779, 0;
	@%p39 bra 	$L__BB0_73;
	ld.global.u32 	%r780, [%rd7+280];
	xor.b32  	%r959, %r959, %r780;
	ld.global.u32 	%r781, [%rd7+284];
	xor.b32  	%r958, %r958, %r781;
	ld.global.u32 	%r782, [%rd7+288];
	xor.b32  	%r957, %r957, %r782;
	ld.global.u32 	%r783, [%rd7+292];
	xor.b32  	%r1048, %r1048, %r783;
	ld.global.u32 	%r784, [%rd7+296];
	xor.b32  	%r955, %r955, %r784;
$L__BB0_73:
	and.b32  	%r786, %r678, 32768;
	setp.eq.s32 	%p40, %r786, 0;
	@%p40 bra 	$L__BB0_75;
	ld.global.u32 	%r787, [%rd7+300];
	xor.b32  	%r959, %r959, %r787;
	ld.global.u32 	%r788, [%rd7+304];
	xor.b32  	%r958, %r958, %r788;
	ld.global.u32 	%r789, [%rd7+308];
	xor.b32  	%r957, %r957, %r789;
	ld.global.u32 	%r790, [%rd7+312];
	xor.b32  	%r1048, %r1048, %r790;
	ld.global.u32 	%r791, [%rd7+316];
	xor.b32  	%r955, %r955, %r791;
$L__BB0_75:
	add.s32 	%r1046, %r1046, 16;
	setp.ne.s32 	%p41, %r1046, 32;
	@%p41 bra 	$L__BB0_43;
	mad.lo.s32 	%r792, %r1040, -31, %r194;
	add.s32 	%r1040, %r792, 1;
	setp.ne.s32 	%p42, %r1040, 5;
	@%p42 bra 	$L__BB0_42;
	st.local.u32 	[%rd1+4], %r959;
	st.local.v2.u32 	[%rd1+8], {%r958, %r957};
	st.local.v2.u32 	[%rd1+16], {%r1048, %r955};
	setp.ne.s64 	%p43, %rd4, 3;
	@%p43 bra 	$L__BB0_115;
	mov.b32 	%r955, 0;
	mov.u32 	%r1140, %r955;
	mov.u32 	%r957, %r955;
	mov.u32 	%r958, %r955;
	mov.u32 	%r959, %r955;
	mov.u32 	%r1132, %r955;
$L__BB0_79:
	mul.wide.u32 	%rd20, %r1132, 4;
	add.s64 	%rd21, %rd1, %rd20;
	ld.local.u32 	%r369, [%rd21+4];
	shl.b32 	%r370, %r1132, 5;
	mov.b32 	%r1138, 0;
$L__BB0_80:
	.pragma "nounroll";
	shr.u32 	%r795, %r369, %r1138;
	and.b32  	%r796, %r795, 1;
	setp.eq.b32 	%p44, %r796, 1;
	not.pred 	%p45, %p44;
	add.s32 	%r797, %r370, %r1138;
	mul.lo.s32 	%r798, %r797, 5;
	mul.wide.u32 	%rd22, %r798, 4;
	add.s64 	%rd8, %rd5, %rd22;
	@%p45 bra 	$L__BB0_82;
	ld.global.u32 	%r799, [%rd8];
	xor.b32  	%r959, %r959, %r799;
	ld.global.u32 	%r800, [%rd8+4];
	xor.b32  	%r958, %r958, %r800;
	ld.global.u32 	%r801, [%rd8+8];
	xor.b32  	%r957, %r957, %r801;
	ld.global.u32 	%r802, [%rd8+12];
	xor.b32  	%r1140, %r1140, %r802;
	ld.global.u32 	%r803, [%rd8+16];
	xor.b32  	%r955, %r955, %r803;
$L__BB0_82:
	and.b32  	%r805, %r795, 2;
	setp.eq.s32 	%p46, %r805, 0;
	@%p46 bra 	$L__BB0_84;
	ld.global.u32 	%r806, [%rd8+20];
	xor.b32  	%r959, %r959, %r806;
	ld.global.u32 	%r807, [%rd8+24];
	xor.b32  	%r958, %r958, %r807;
	ld.global.u32 	%r808, [%rd8+28];
	xor.b32  	%r957, %r957, %r808;
	ld.global.u32 	%r809, [%rd8+32];
	xor.b32  	%r1140, %r1140, %r809;
	ld.global.u32 	%r810, [%rd8+36];
	xor.b32  	%r955, %r955, %r810;
$L__BB0_84:
	and.b32  	%r812, %r795, 4;
	setp.eq.s32 	%p47, %r812, 0;
	@%p47 bra 	$L__BB0_86;
	ld.global.u32 	%r813, [%rd8+40];
	xor.b32  	%r959, %r959, %r813;
	ld.global.u32 	%r814, [%rd8+44];
	xor.b32  	%r958, %r958, %r814;
	ld.global.u32 	%r815, [%rd8+48];
	xor.b32  	%r957, %r957, %r815;
	ld.global.u32 	%r816, [%rd8+52];
	xor.b32  	%r1140, %r1140, %r816;
	ld.global.u32 	%r817, [%rd8+56];
	xor.b32  	%r955, %r955, %r817;
$L__BB0_86:
	and.b32  	%r819, %r795, 8;
	setp.eq.s32 	%p48, %r819, 0;
	@%p48 bra 	$L__BB0_88;
	ld.global.u32 	%r820, [%rd8+60];
	xor.b32  	%r959, %r959, %r820;
	ld.global.u32 	%r821, [%rd8+64];
	xor.b32  	%r958, %r958, %r821;
	ld.global.u32 	%r822, [%rd8+68];
	xor.b32  	%r957, %r957, %r822;
	ld.global.u32 	%r823, [%rd8+72];
	xor.b32  	%r1140, %r1140, %r823;
	ld.global.u32 	%r824, [%rd8+76];
	xor.b32  	%r955, %r955, %r824;
$L__BB0_88:
	and.b32  	%r826, %r795, 16;
	setp.eq.s32 	%p49, %r826, 0;
	@%p49 bra 	$L__BB0_90;
	ld.global.u32 	%r827, [%rd8+80];
	xor.b32  	%r959, %r959, %r827;
	ld.global.u32 	%r828, [%rd8+84];
	xor.b32  	%r958, %r958, %r828;
	ld.global.u32 	%r829, [%rd8+88];
	xor.b32  	%r957, %r957, %r829;
	ld.global.u32 	%r830, [%rd8+92];
	xor.b32  	%r1140, %r1140, %r830;
	ld.global.u32 	%r831, [%rd8+96];
	xor.b32  	%r955, %r955, %r831;
$L__BB0_90:
	and.b32  	%r833, %r795, 32;
	setp.eq.s32 	%p50, %r833, 0;
	@%p50 bra 	$L__BB0_92;
	ld.global.u32 	%r834, [%rd8+100];
	xor.b32  	%r959, %r959, %r834;
	ld.global.u32 	%r835, [%rd8+104];
	xor.b32  	%r958, %r958, %r835;
	ld.global.u32 	%r836, [%rd8+108];
	xor.b32  	%r957, %r957, %r836;
	ld.global.u32 	%r837, [%rd8+112];
	xor.b32  	%r1140, %r1140, %r837;
	ld.global.u32 	%r838, [%rd8+116];
	xor.b32  	%r955, %r955, %r838;
$L__BB0_92:
	and.b32  	%r840, %r795, 64;
	setp.eq.s32 	%p51, %r840, 0;
	@%p51 bra 	$L__BB0_94;
	ld.global.u32 	%r841, [%rd8+120];
	xor.b32  	%r959, %r959, %r841;
	ld.global.u32 	%r842, [%rd8+124];
	xor.b32  	%r958, %r958, %r842;
	ld.global.u32 	%r843, [%rd8+128];
	xor.b32  	%r957, %r957, %r843;
	ld.global.u32 	%r844, [%rd8+132];
	xor.b32  	%r1140, %r1140, %r844;
	ld.global.u32 	%r845, [%rd8+136];
	xor.b32  	%r955, %r955, %r845;
$L__BB0_94:
	and.b32  	%r847, %r795, 128;
	setp.eq.s32 	%p52, %r847, 0;
	@%p52 bra 	$L__BB0_96;
	ld.global.u32 	%r848, [%rd8+140];
	xor.b32  	%r959, %r959, %r848;
	ld.global.u32 	%r849, [%rd8+144];
	xor.b32  	%r958, %r958, %r849;
	ld.global.u32 	%r850, [%rd8+148];
	xor.b32  	%r957, %r957, %r850;
	ld.global.u32 	%r851, [%rd8+152];
	xor.b32  	%r1140, %r1140, %r851;
	ld.global.u32 	%r852, [%rd8+156];
	xor.b32  	%r955, %r955, %r852;
$L__BB0_96:
	and.b32  	%r854, %r795, 256;
	setp.eq.s32 	%p53, %r854, 0;
	@%p53 bra 	$L__BB0_98;
	ld.global.u32 	%r855, [%rd8+160];
	xor.b32  	%r959, %r959, %r855;
	ld.global.u32 	%r856, [%rd8+164];
	xor.b32  	%r958, %r958, %r856;
	ld.global.u32 	%r857, [%rd8+168];
	xor.b32  	%r957, %r957, %r857;
	ld.global.u32 	%r858, [%rd8+172];
	xor.b32  	%r1140, %r1140, %r858;
	ld.global.u32 	%r859, [%rd8+176];
	xor.b32  	%r955, %r955, %r859;
$L__BB0_98:
	and.b32  	%r861, %r795, 512;
	setp.eq.s32 	%p54, %r861, 0;
	@%p54 bra 	$L__BB0_100;
	ld.global.u32 	%r862, [%rd8+180];
	xor.b32  	%r959, %r959, %r862;
	ld.global.u32 	%r863, [%rd8+184];
	xor.b32  	%r958, %r958, %r863;
	ld.global.u32 	%r864, [%rd8+188];
	xor.b32  	%r957, %r957, %r864;
	ld.global.u32 	%r865, [%rd8+192];
	xor.b32  	%r1140, %r1140, %r865;
	ld.global.u32 	%r866, [%rd8+196];
	xor.b32  	%r955, %r955, %r866;
$L__BB0_100:
	and.b32  	%r868, %r795, 1024;
	setp.eq.s32 	%p55, %r868, 0;
	@%p55 bra 	$L__BB0_102;
	ld.global.u32 	%r869, [%rd8+200];
	xor.b32  	%r959, %r959, %r869;
	ld.global.u32 	%r870, [%rd8+204];
	xor.b32  	%r958, %r958, %r870;
	ld.global.u32 	%r871, [%rd8+208];
	xor.b32  	%r957, %r957, %r871;
	ld.global.u32 	%r872, [%rd8+212];
	xor.b32  	%r1140, %r1140, %r872;
	ld.global.u32 	%r873, [%rd8+216];
	xor.b32  	%r955, %r955, %r873;
$L__BB0_102:
	and.b32  	%r875, %r795, 2048;
	setp.eq.s32 	%p56, %r875, 0;
	@%p56 bra 	$L__BB0_104;
	ld.global.u32 	%r876, [%rd8+220];
	xor.b32  	%r959, %r959, %r876;
	ld.global.u32 	%r877, [%rd8+224];
	xor.b32  	%r958, %r958, %r877;
	ld.global.u32 	%r878, [%rd8+228];
	xor.b32  	%r957, %r957, %r878;
	ld.global.u32 	%r879, [%rd8+232];
	xor.b32  	%r1140, %r1140, %r879;
	ld.global.u32 	%r880, [%rd8+236];
	xor.b32  	%r955, %r955, %r880;
$L__BB0_104:
	and.b32  	%r882, %r795, 4096;
	setp.eq.s32 	%p57, %r882, 0;
	@%p57 bra 	$L__BB0_106;
	ld.global.u32 	%r883, [%rd8+240];
	xor.b32  	%r959, %r959, %r883;
	ld.global.u32 	%r884, [%rd8+244];
	xor.b32  	%r958, %r958, %r884;
	ld.global.u32 	%r885, [%rd8+248];
	xor.b32  	%r957, %r957, %r885;
	ld.global.u32 	%r886, [%rd8+252];
	xor.b32  	%r1140, %r1140, %r886;
	ld.global.u32 	%r887, [%rd8+256];
	xor.b32  	%r955, %r955, %r887;
$L__BB0_106:
	and.b32  	%r889, %r795, 8192;
	setp.eq.s32 	%p58, %r889, 0;
	@%p58 bra 	$L__BB0_108;
	ld.global.u32 	%r890, [%rd8+260];
	xor.b32  	%r959, %r959, %r890;
	ld.global.u32 	%r891, [%rd8+264];
	xor.b32  	%r958, %r958, %r891;
	ld.global.u32 	%r892, [%rd8+268];
	xor.b32  	%r957, %r957, %r892;
	ld.global.u32 	%r893, [%rd8+272];
	xor.b32  	%r1140, %r1140, %r893;
	ld.global.u32 	%r894, [%rd8+276];
	xor.b32  	%r955, %r955, %r894;
$L__BB0_108:
	and.b32  	%r896, %r795, 16384;
	setp.eq.s32 	%p59, %r896, 0;
	@%p59 bra 	$L__BB0_110;
	ld.global.u32 	%r897, [%rd8+280];
	xor.b32  	%r959, %r959, %r897;
	ld.global.u32 	%r898, [%rd8+284];
	xor.b32  	%r958, %r958, %r898;
	ld.global.u32 	%r899, [%rd8+288];
	xor.b32  	%r957, %r957, %r899;
	ld.global.u32 	%r900, [%rd8+292];
	xor.b32  	%r1140, %r1140, %r900;
	ld.global.u32 	%r901, [%rd8+296];
	xor.b32  	%r955, %r955, %r901;
$L__BB0_110:
	and.b32  	%r903, %r795, 32768;
	setp.eq.s32 	%p60, %r903, 0;
	@%p60 bra 	$L__BB0_112;
	ld.global.u32 	%r904, [%rd8+300];
	xor.b32  	%r959, %r959, %r904;
	ld.global.u32 	%r905, [%rd8+304];
	xor.b32  	%r958, %r958, %r905;
	ld.global.u32 	%r906, [%rd8+308];
	xor.b32  	%r957, %r957, %r906;
	ld.global.u32 	%r907, [%rd8+312];
	xor.b32  	%r1140, %r1140, %r907;
	ld.global.u32 	%r908, [%rd8+316];
	xor.b32  	%r955, %r955, %r908;
$L__BB0_112:
	add.s32 	%r1138, %r1138, 16;
	setp.ne.s32 	%p61, %r1138, 32;
	@%p61 bra 	$L__BB0_80;
	mad.lo.s32 	%r909, %r1132, -31, %r370;
	add.s32 	%r1132, %r909, 1;
	setp.ne.s32 	%p62, %r1132, 5;
	@%p62 bra 	$L__BB0_79;
	st.local.u32 	[%rd1+4], %r959;
	st.local.v2.u32 	[%rd1+8], {%r958, %r957};
	st.local.v2.u32 	[%rd1+16], {%r1140, %r955};
$L__BB0_115:
	shr.u64 	%rd26, %rd3, 2;
	add.s32 	%r942, %r942, 1;
	setp.gt.u64 	%p63, %rd3, 3;
	@%p63 bra 	$L__BB0_3;
$L__BB0_116:
	shr.u32 	%r910, %r959, 2;
	xor.b32  	%r911, %r910, %r959;
	shl.b32 	%r912, %r955, 4;
	shl.b32 	%r913, %r911, 1;
	xor.b32  	%r914, %r913, %r912;
	xor.b32  	%r915, %r914, %r911;
	xor.b32  	%r916, %r915, %r955;
	add.s32 	%r917, %r2, %r916;
	add.s32 	%r918, %r917, -637770787;
	cvt.rn.f32.u32 	%f1, %r918;
	fma.rn.f32 	%f2, %f1, 0f2F800000, 0f2F000000;
	fma.rn.f32 	%f3, %f2, 0f40000000, 0fBF800000;
	mul.lo.s32 	%r919, %r1, 3;
	cvta.to.global.u64 	%rd23, %rd10;
	mul.wide.s32 	%rd24, %r919, 4;
	add.s64 	%rd25, %rd23, %rd24;
	st.global.f32 	[%rd25], %f3;
	shr.u32 	%r920, %r958, 2;
	xor.b32  	%r921, %r920, %r958;
	shl.b32 	%r922, %r916, 4;
	shl.b32 	%r923, %r921, 1;
	xor.b32  	%r924, %r923, %r922;
	xor.b32  	%r925, %r924, %r921;
	xor.b32  	%r926, %r925, %r916;
	add.s32 	%r927, %r2, %r926;
	add.s32 	%r928, %r927, -637408350;
	cvt.rn.f32.u32 	%f4, %r928;
	fma.rn.f32 	%f5, %f4, 0f2F800000, 0f2F000000;
	fma.rn.f32 	%f6, %f5, 0f40000000, 0fBF800000;
	st.global.f32 	[%rd25+4], %f6;
	shr.u32 	%r929, %r957, 2;
	xor.b32  	%r930, %r929, %r957;
	shl.b32 	%r931, %r926, 4;
	shl.b32 	%r932, %r930, 1;
	xor.b32  	%r933, %r932, %r931;
	xor.b32  	%r934, %r933, %r930;
	xor.b32  	%r935, %r934, %r926;
	add.s32 	%r936, %r2, %r935;
	add.s32 	%r937, %r936, -637045913;
	cvt.rn.f32.u32 	%f7, %r937;
	fma.rn.f32 	%f8, %f7, 0f2F800000, 0f2F000000;
	fma.rn.f32 	%f9, %f8, 0f40000000, 0fBF800000;
	st.global.f32 	[%rd25+8], %f9;
$L__BB0_117:
	ret;

}


// ===== COMPILED SASS (sm_100) =====

	.target	sm_100

	.elftype	@"ET_EXEC"


//--------------------- .note.nv.tkinfo           --------------------------
	.section	.note.nv.tkinfo,"",@"SHT_NOTE"
	.sectionflags	@"SHF_NOTE_NV_TKINFO"
	.tkinfo
        /*0018*/ 	.word	0x00000002
        /*0030*/ 	.string	""
        /*0030*/ 	.string	"ptxas"
        /*0030*/ 	.string	"Cuda compilation tools, release 13.0, V13.0.88"
        /*0030*/ 	.string	"Build cuda_13.0.r13.0/compiler.36424714_0"
        /*0030*/ 	.string	"-arch sm_100 -m 64 "



//--------------------- .note.nv.cuinfo           --------------------------
	.section	.note.nv.cuinfo,"",@"SHT_NOTE"
	.sectionflags	@"SHF_NOTE_NV_CUINFO"
        /*0018*/ 	.short	0x0002
        /*001a*/ 	.short	0x0064
        /*001c*/ 	.short	0x0082
	.zero		2


//--------------------- .nv.info                  --------------------------
	.section	.nv.info,"",@"SHT_CUDA_INFO"
	.align	4


	//----- nvinfo : EIATTR_REGCOUNT
	.align		4
        /*0000*/ 	.byte	0x04, 0x2f
        /*0002*/ 	.short	(.L_10 - .L_9)
	.align		4
.L_9:
        /*0004*/ 	.word	index@(generate_random_points)
        /*0008*/ 	.word	0x0000001f


	//----- nvinfo : EIATTR_FRAME_SIZE
	.align		4
.L_10:
        /*000c*/ 	.byte	0x04, 0x11
        /*000e*/ 	.short	(.L_12 - .L_11)
	.align		4
.L_11:
        /*0010*/ 	.word	index@(generate_random_points)
        /*0014*/ 	.word	0x00000030


	//----- nvinfo : EIATTR_MIN_STACK_SIZE
	.align		4
.L_12:
        /*0018*/ 	.byte	0x04, 0x12
        /*001a*/ 	.short	(.L_14 - .L_13)
	.align		4
.L_13:
        /*001c*/ 	.word	index@(generate_random_points)
        /*0020*/ 	.word	0x00000030
.L_14:


//--------------------- .nv.compat                --------------------------
	.section	.nv.compat,"",@"SHT_CUDA_COMPAT_INFO"
	.align	4
        /*0000*/ 	.byte	0x02, 0x09, 0x00, 0x00, 0x02, 0x02, 0x01, 0x00, 0x02, 0x05, 0x05, 0x00, 0x03, 0x07, 0x01, 0x01
        /*0010*/ 	.byte	0x02, 0x03, 0x00, 0x00, 0x02, 0x06, 0x01, 0x00, 0x04, 0x0b, 0x08, 0x00, 0x09, 0x00, 0x00, 0x00
        /*0020*/ 	.byte	0x00, 0x00, 0x00, 0x00


//--------------------- .nv.info.generate_random_points --------------------------
	.section	.nv.info.generate_random_points,"",@"SHT_CUDA_INFO"
	.sectionflags	@""
	.align	4


	//----- nvinfo : EIATTR_CUDA_API_VERSION
	.align		4
        /*0000*/ 	.byte	0x04, 0x37
        /*0002*/ 	.short	(.L_16 - .L_15)
.L_15:
        /*0004*/ 	.word	0x00000082


	//----- nvinfo : EIATTR_KPARAM_INFO
	.align		4
.L_16:
        /*0008*/ 	.byte	0x04, 0x17
        /*000a*/ 	.short	(.L_18 - .L_17)
.L_17:
        /*000c*/ 	.word	0x00000000
        /*0010*/ 	.short	0x0002
        /*0012*/ 	.short	0x000c
        /*0014*/ 	.byte	0x00, 0xf0, 0x11, 0x00


	//----- nvinfo : EIATTR_KPARAM_INFO
	.align		4
.L_18:
        /*0018*/ 	.byte	0x04, 0x17
        /*001a*/ 	.short	(.L_20 - .L_19)
.L_19:
        /*001c*/ 	.word	0x00000000
        /*0020*/ 	.short	0x0001
        /*0022*/ 	.short	0x0008
        /*0024*/ 	.byte	0x00, 0xf0, 0x11, 0x00


	//----- nvinfo : EIATTR_KPARAM_INFO
	.align		4
.L_20:
        /*0028*/ 	.byte	0x04, 0x17
        /*002a*/ 	.short	(.L_22 - .L_21)
.L_21:
        /*002c*/ 	.word	0x00000000
        /*0030*/ 	.short	0x0000
        /*0032*/ 	.short	0x0000
        /*0034*/ 	.byte	0x00, 0xf5, 0x21, 0x00


	//----- nvinfo : EIATTR_SPARSE_MMA_MASK
	.align		4
.L_22:
        /*0038*/ 	.byte	0x03, 0x50
        /*003a*/ 	.short	0x0000


	//----- nvinfo : EIATTR_MAXREG_COUNT
	.align		4
        /*003c*/ 	.byte	0x03, 0x1b
        /*003e*/ 	.short	0x00ff


	//----- nvinfo : EIATTR_MERCURY_ISA_VERSION
	.align		4
        /*0040*/ 	.byte	0x03, 0x5f
        /*0042*/ 	.short	0x0101


	//----- nvinfo : EIATTR_VRC_CTA_INIT_COUNT
	.align		4
        /*0044*/ 	.byte	0x02, 0x4a
	.zero		1
	.zero		1


	//----- nvinfo : EIATTR_EXIT_INSTR_OFFSETS
	.align		4
        /*0048*/ 	.byte	0x04, 0x1c
        /*004a*/ 	.short	(.L_24 - .L_23)


	//   ....[0]....
.L_23:
        /*004c*/ 	.word	0x00000080


	//   ....[1]....
        /*0050*/ 	.word	0x00002980


	//----- nvinfo : EIATTR_CRS_STACK_SIZE
	.align		4
.L_24:
        /*0054*/ 	.byte	0x04, 0x1e
        /*0056*/ 	.short	(.L_26 - .L_25)
.L_25:
        /*0058*/ 	.word	0x00000000


	//----- nvinfo : EIATTR_CBANK_PARAM_SIZE
	.align		4
.L_26:
        /*005c*/ 	.byte	0x03, 0x19
        /*005e*/ 	.short	0x0010


	//----- nvinfo : EIATTR_PARAM_CBANK
	.align		4
        /*0060*/ 	.byte	0x04, 0x0a
        /*0062*/ 	.short	(.L_28 - .L_27)
	.align		4
.L_27:
        /*0064*/ 	.word	index@(.nv.constant0.generate_random_points)
        /*0068*/ 	.short	0x0380
        /*006a*/ 	.short	0x0010


	//----- nvinfo : EIATTR_SW_WAR
	.align		4
.L_28:
        /*006c*/ 	.byte	0x04, 0x36
        /*006e*/ 	.short	(.L_30 - .L_29)
.L_29:
        /*0070*/ 	.word	0x00000008
.L_30:


//--------------------- .nv.callgraph             --------------------------
	.section	.nv.callgraph,"",@"SHT_CUDA_CALLGRAPH"
	.align	4
	.sectionentsize	8
	.align		4
        /*0000*/ 	.word	0x00000000
	.align		4
        /*0004*/ 	.word	0xffffffff
	.align		4
        /*0008*/ 	.word	0x00000000
	.align		4
        /*000c*/ 	.word	0xfffffffe
	.align		4
        /*0010*/ 	.word	0x00000000
	.align		4
        /*0014*/ 	.word	0xfffffffd
	.align		4
        /*0018*/ 	.word	0x00000000
	.align		4
        /*001c*/ 	.word	0xfffffffc


//--------------------- .nv.constant4             --------------------------
	.section	.nv.constant4,"a",@progbits
	.align	8
	.align		8
.nv.constant4:
        /*0000*/ 	.dword	precalc_xorwow_matrix
	.align		8
        /*0008*/ 	.dword	precalc_xorwow_offset_matrix
	.align		8
        /*0010*/ 	.dword	mrg32k3aM1
	.align		8
        /*0018*/ 	.dword	mrg32k3aM2
	.align		8
        /*0020*/ 	.dword	mrg32k3aM1SubSeq
	.align		8
        /*0028*/ 	.dword	mrg32k3aM2SubSeq
	.align		8
        /*0030*/ 	.dword	mrg32k3aM1Seq
	.align		8
        /*0038*/ 	.dword	mrg32k3aM2Seq


//--------------------- .nv.constant3             --------------------------
	.section	.nv.constant3,"a",@progbits
	.align	8
.nv.constant3:
	.type		__cr_lgamma_table,@object
	.size		__cr_lgamma_table,(.L_8 - __cr_lgamma_table)
__cr_lgamma_table:
        /*0000*/ 	.byte	0x00, 0x00, 0x00, 0x00, 0x00, 0x00, 0x00, 0x00, 0x00, 0x00, 0x00, 0x00, 0x00, 0x00, 0x00, 0x00
        /*0010*/ 	.byte	0xef, 0x39, 0xfa, 0xfe, 0x42, 0x2e, 0xe6, 0x3f, 0x02, 0x20, 0x2a, 0xfa, 0x0b, 0xab, 0xfc, 0x3f
        /*0020*/ 	.byte	0xf9, 0x2c, 0x92, 0x7c, 0xa7, 0x6c, 0x09, 0x40, 0xc9, 0x79, 0x44, 0x3c, 0x64, 0x26, 0x13, 0x40
        /*0030*/ 	.byte	0xca, 0x01, 0xcf, 0x3a, 0x27, 0x51, 0x1a, 0x40, 0x30, 0xcc, 0x2d, 0xf3, 0xe1, 0x0c, 0x21, 0x40
        /*0040*/ 	.byte	0x0d, 0xb7, 0xfc, 0x82, 0x8e, 0x35, 0x25, 0x40
.L_8:


//--------------------- .text.generate_random_points --------------------------
	.section	.text.generate_random_points,"ax",@progbits
	.align	128
        .global         generate_random_points
        .type           generate_random_points,@function
        .size           generate_random_points,(.L_x_12 - generate_random_points)
        .other          generate_random_points,@"STO_CUDA_ENTRY STV_DEFAULT"
generate_random_points:
.text.generate_random_points:
[----:B------:R-:W0:Y:S01]  /*0000*/  LDC R1, c[0x0][0x37c] ;  /* 0x0000df00ff017b82 */ /* 0x000e220000000800 */
[----:B------:R-:W1:Y:S07]  /*0010*/  S2R R3, SR_TID.X ;  /* 0x0000000000037919 */ /* 0x000e6e0000002100 */
[----:B------:R-:W1:Y:S01]  /*0020*/  S2UR UR4, SR_CTAID.X ;  /* 0x00000000000479c3 */ /* 0x000e620000002500 */
[----:B------:R-:W2:Y:S01]  /*0030*/  LDCU UR5, c[0x0][0x38c] ;  /* 0x00007180ff0577ac */ /* 0x000ea20008000800 */
[----:B0-----:R-:W-:-:S06]  /*0040*/  VIADD R1, R1, 0xffffffd0 ;  /* 0xffffffd001017836 */ /* 0x001fcc0000000000 */
[----:B------:R-:W1:Y:S02]  /*0050*/  LDC R10, c[0x0][0x360] ;  /* 0x0000d800ff0a7b82 */ /* 0x000e640000000800 */
[----:B-1----:R-:W-:-:S05]  /*0060*/  IMAD R10, R10, UR4, R3 ;  /* 0x000000040a0a7c24 */ /* 0x002fca000f8e0203 */
[----:B--2---:R-:W-:-:S13]  /*0070*/  ISETP.GE.AND P0, PT, R10, UR5, PT ;  /* 0x000000050a007c0c */ /* 0x004fda000bf06270 */
[----:B------:R-:W-:Y:S05]  /*0080*/  @P0 EXIT ;  /* 0x000000000000094d */ /* 0x000fea0003800000 */
[----:B------:R-:W0:Y:S01]  /*0090*/  LDC R0, c[0x0][0x388] ;  /* 0x0000e200ff007b82 */ /* 0x000e220000000800 */
[----:B------:R-:W-:Y:S01]  /*00a0*/  IMAD.MOV.U32 R9, RZ, RZ, -0x75bd8fc ;  /* 0xf8a42704ff097424 */ /* 0x000fe200078e00ff */
[----:B------:R-:W-:Y:S01]  /*00b0*/  ISETP.NE.AND P0, PT, R10, RZ, PT ;  /* 0x000000ff0a00720c */ /* 0x000fe20003f05270 */
[----:B------:R-:W-:Y:S01]  /*00c0*/  IMAD.MOV.U32 R6, RZ, RZ, -0x23270784 ;  /* 0xdcd8f87cff067424 */ /* 0x000fe200078e00ff */
[----:B------:R-:W1:Y:S01]  /*00d0*/  LDCU.64 UR6, c[0x0][0x358] ;  /* 0x00006b00ff0677ac */ /* 0x000e620008000a00 */
[----:B------:R-:W-:Y:S01]  /*00e0*/  BSSY.RECONVERGENT B0, `(.L_x_0) ;  /* 0x0000260000007945 */ /* 0x000fe20003800200 */
[----:B------:R-:W-:Y:S01]  /*00f0*/  IMAD.MOV.U32 R5, RZ, RZ, -0x75bd8fc ;  /* 0xf8a42704ff057424 */ /* 0x000fe200078e00ff */
[----:B0-----:R-:W-:-:S05]  /*0100*/  LOP3.LUT R0, R0, 0xaad26b49, RZ, 0x3c, !PT ;  /* 0xaad26b4900007812 */ /* 0x001fca00078e3cff */
[----:B------:R-:W-:-:S04]  /*0110*/  IMAD R0, R0, 0x4182bed5, RZ ;  /* 0x4182bed500007824 */ /* 0x000fc800078e02ff */
[C---:B------:R-:W-:Y:S01]  /*0120*/  VIADD R7, R0.reuse, 0x583f19 ;  /* 0x00583f1900077836 */ /* 0x040fe20000000000 */
[C---:B------:R-:W-:Y:S01]  /*0130*/  LOP3.LUT R4, R0.reuse, 0x159a55e5, RZ, 0x3c, !PT ;  /* 0x159a55e500047812 */ /* 0x040fe200078e3cff */
[C---:B------:R-:W-:Y:S02]  /*0140*/  VIADD R2, R0.reuse, 0xd9f6dc18 ;  /* 0xd9f6dc1800027836 */ /* 0x040fe40000000000 */
[----:B------:R-:W-:Y:S01]  /*0150*/  VIADD R3, R0, 0x75bcd15 ;  /* 0x075bcd1500037836 */ /* 0x000fe20000000000 */
[----:B------:R0:W-:Y:S01]  /*0160*/  STL.64 [R1+0x10], R6 ;  /* 0x0000100601007387 */ /* 0x0001e20000100a00 */
[----:B------:R-:W-:-:S03]  /*0170*/  IMAD.MOV.U32 R8, RZ, RZ, R4 ;  /* 0x000000ffff087224 */ /* 0x000fc600078e0004 */
[----:B------:R0:W-:Y:S04]  /*0180*/  STL.64 [R1], R2 ;  /* 0x0000000201007387 */ /* 0x0001e80000100a00 */
[----:B------:R0:W-:Y:S01]  /*0190*/  STL.64 [R1+0x8], R8 ;  /* 0x0000080801007387 */ /* 0x0001e20000100a00 */
[----:B-1----:R-:W-:Y:S05]  /*01a0*/  @!P0 BRA `(.L_x_1) ;  /* 0x00000024004c8947 */ /* 0x002fea0003800000 */
[--C-:B0-----:R-:W-:Y:S01]  /*01b0*/  SHF.R.S32.HI R2, RZ, 0x1f, R10.reuse ;  /* 0x0000001fff027819 */ /* 0x101fe2000001140a */
[----:B------:R-:W-:Y:S02]  /*01c0*/  IMAD.MOV.U32 R11, RZ, RZ, R10 ;  /* 0x000000ffff0b7224 */ /* 0x000fe400078e000a */
[----:B------:R-:W-:Y:S02]  /*01d0*/  IMAD.MOV.U32 R14, RZ, RZ, RZ ;  /* 0x000000ffff0e7224 */ /* 0x000fe400078e00ff */
[----:B------:R-:W-:-:S07]  /*01e0*/  IMAD.MOV.U32 R5, RZ, RZ, -0x75bd8fc ;  /* 0xf8a42704ff057424 */ /* 0x000fce00078e00ff */
.L_x_10:
[----:B------:R-:W-:Y:S01]  /*01f0*/  LOP3.LUT R0, R11, 0x3, RZ, 0xc0, !PT ;  /* 0x000000030b007812 */ /* 0x000fe200078ec0ff */
[----:B------:R-:W-:Y:S03]  /*0200*/  BSSY.RECONVERGENT B1, `(.L_x_2) ;  /* 0x0000247000017945 */ /* 0x000fe60003800200 */
[----:B------:R-:W-:-:S04]  /*0210*/  ISETP.NE.U32.AND P0, PT, R0, RZ, PT ;  /* 0x000000ff0000720c */ /* 0x000fc80003f05070 */
[----:B------:R-:W-:-:S13]  /*0220*/  ISETP.NE.AND.EX P0, PT, RZ, RZ, PT, P0 ;  /* 0x000000ffff00720c */ /* 0x000fda0003f05300 */
[----:B0-----:R-:W-:Y:S05]  /*0230*/  @!P0 BRA `(.L_x_3) ;  /* 0x00000024000c8947 */ /* 0x001fea0003800000 */
[----:B------:R-:W0:Y:S01]  /*0240*/  LDC.64 R8, c[0x4][RZ] ;  /* 0x01000000ff087b82 */ /* 0x000e220000000a00 */
[----:B------:R-:W-:Y:S01]  /*0250*/  IMAD.MOV.U32 R0, RZ, RZ, RZ ;  /* 0x000000ffff007224 */ /* 0x000fe200078e00ff */
[----:B------:R-:W-:Y:S02]  /*0260*/  CS2R R6, SRZ ;  /* 0x0000000000067805 */ /* 0x000fe4000001ff00 */
[----:B------:R-:W-:Y:S01]  /*0270*/  CS2R R4, SRZ ;  /* 0x0000000000047805 */ /* 0x000fe2000001ff00 */
[----:B------:R-:W-:Y:S02]  /*0280*/  IMAD.MOV.U32 R3, RZ, RZ, RZ ;  /* 0x000000ffff037224 */ /* 0x000fe400078e00ff */
[----:B0-----:R-:W-:-:S07]  /*0290*/  IMAD.WIDE.U32 R8, R14, 0xc80, R8 ;  /* 0x00000c800e087825 */ /* 0x001fce00078e0008 */
.L_x_5:
[----:B------:R-:W-:-:S06]  /*02a0*/  IMAD R15, R0, 0x4, R1 ;  /* 0x00000004000f7824 */ /* 0x000fcc00078e0201 */
[----:B------:R-:W5:Y:S01]  /*02b0*/  LDL R15, [R15+0x4] ;  /* 0x000004000f0f7983 */ /* 0x000f620000100800 */
[----:B------:R-:W-:-:S05]  /*02c0*/  UMOV UR4, URZ ;  /* 0x000000ff00047c82 */ /* 0x000fca0008000000 */
.L_x_4:
[----:B-----5:R-:W-:Y:S01]  /*02d0*/  SHF.R.U32.HI R22, RZ, UR4, R15 ;  /* 0x00000004ff167c19 */ /* 0x020fe2000801160f */
[----:B------:R-:W-:-:S03]  /*02e0*/  IMAD.SHL.U32 R12, R0, 0x20, RZ ;  /* 0x00000020000c7824 */ /* 0x000fc600078e00ff */
[----:B------:R-:W-:Y:S01]  /*02f0*/  LOP3.LUT R13, R22, 0x1, RZ, 0xc0, !PT ;  /* 0x00000001160d7812 */ /* 0x000fe200078ec0ff */
[----:B------:R-:W-:-:S03]  /*0300*/  VIADD R12, R12, UR4 ;  /* 0x000000040c0c7c36 */ /* 0x000fc60008000000 */
[----:B------:R-:W-:Y:S01]  /*0310*/  ISETP.NE.U32.AND P0, PT, R13, 0x1, PT ;  /* 0x000000010d00780c */ /* 0x000fe20003f05070 */
[----:B------:R-:W-:-:S03]  /*0320*/  IMAD R13, R12, 0x5, RZ ;  /* 0x000000050c0d7824 */ /* 0x000fc600078e02ff */
[----:B------:R-:W-:Y:S01]  /*0330*/  R2P PR, R22, 0x7e ;  /* 0x0000007e16007804 */ /* 0x000fe20000000000 */
[----:B------:R-:W-:-:S08]  /*0340*/  IMAD.WIDE.U32 R12, R13, 0x4, R8 ;  /* 0x000000040d0c7825 */ /* 0x000fd000078e0008 */
[----:B------:R-:W2:Y:S04]  /*0350*/  @!P0 LDG.E R16, desc[UR6][R12.64+0x10] ;  /* 0x000010060c108981 */ /* 0x000ea8000c1e1900 */
[----:B------:R-:W3:Y:S04]  /*0360*/  @P1 LDG.E R18, desc[UR6][R12.64+0x24] ;  /* 0x000024060c121981 */ /* 0x000ee8000c1e1900 */
[----:B------:R-:W4:Y:S04]  /*0370*/  @P2 LDG.E R20, desc[UR6][R12.64+0x38] ;  /* 0x000038060c142981 */ /* 0x000f28000c1e1900 */
[----:B------:R-:W4:Y:S04]  /*0380*/  @P3 LDG.E R24, desc[UR6][R12.64+0x4c] ;  /* 0x00004c060c183981 */ /* 0x000f28000c1e1900 */
[----:B------:R-:W4:Y:S04]  /*0390*/  @P4 LDG.E R26, desc[UR6][R12.64+0x60] ;  /* 0x000060060c1a4981 */ /* 0x000f28000c1e1900 */
[----:B------:R-:W4:Y:S04]  /*03a0*/  @!P0 LDG.E R17, desc[UR6][R12.64+0x4] ;  /* 0x000004060c118981 */ /* 0x000f28000c1e1900 */
[----:B------:R-:W4:Y:S04]  /*03b0*/  @!P0 LDG.E R19, desc[UR6][R12.64+0xc] ;  /* 0x00000c060c138981 */ /* 0x000f28000c1e1900 */
[----:B------:R-:W4:Y:S04]  /*03c0*/  @P1 LDG.E R21, desc[UR6][R12.64+0x18] ;  /* 0x000018060c151981 */ /* 0x000f28000c1e1900 */
[----:B------:R-:W4:Y:S04]  /*03d0*/  @P3 LDG.E R23, desc[UR6][R12.64+0x40] ;  /* 0x000040060c173981 */ /* 0x000f28000c1e1900 */
[----:B------:R-:W4:Y:S04]  /*03e0*/  @P5 LDG.E R25, desc[UR6][R12.64+0x70] ;  /* 0x000070060c195981 */ /* 0x000f28000c1e1900 */
[----:B------:R-:W4:Y:S01]  /*03f0*/  @P6 LDG.E R28, desc[UR6][R12.64+0x88] ;  /* 0x000088060c1c6981 */ /* 0x000f22000c1e1900 */
[----:B--2---:R-:W-:-:S03]  /*0400*/  @!P0 LOP3.LUT R7, R7, R16, RZ, 0x3c, !PT ;  /* 0x0000001007078212 */ /* 0x004fc600078e3cff */
[----:B------:R-:W2:Y:S01]  /*0410*/  @!P0 LDG.E R16, desc[UR6][R12.64] ;  /* 0x000000060c108981 */ /* 0x000ea2000c1e1900 */
[----:B---3--:R-:W-:-:S03]  /*0420*/  @P1 LOP3.LUT R7, R7, R18, RZ, 0x3c, !PT ;  /* 0x0000001207071212 */ /* 0x008fc600078e3cff */
[----:B------:R-:W3:Y:S01]  /*0430*/  @!P0 LDG.E R18, desc[UR6][R12.64+0x8] ;  /* 0x000008060c128981 */ /* 0x000ee2000c1e1900 */
[----:B----4-:R-:W-:-:S03]  /*0440*/  @P2 LOP3.LUT R7, R7, R20, RZ, 0x3c, !PT ;  /* 0x0000001407072212 */ /* 0x010fc600078e3cff */
[----:B------:R-:W4:Y:S01]  /*0450*/  @P1 LDG.E R20, desc[UR6][R12.64+0x14] ;  /* 0x000014060c141981 */ /* 0x000f22000c1e1900 */
[----:B------:R-:W-:-:S03]  /*0460*/  @P3 LOP3.LUT R7, R7, R24, RZ, 0x3c, !PT ;  /* 0x0000001807073212 */ /* 0x000fc600078e3cff */
[----:B------:R-:W4:Y:S01]  /*0470*/  @P5 LDG.E R24, desc[UR6][R12.64+0x74] ;  /* 0x000074060c185981 */ /* 0x000f22000c1e1900 */
[----:B------:R-:W-:-:S03]  /*0480*/  @P4 LOP3.LUT R7, R7, R26, RZ, 0x3c, !PT ;  /* 0x0000001a07074212 */ /* 0x000fc600078e3cff */
[----:B------:R-:W4:Y:S01]  /*0490*/  @P3 LDG.E R26, desc[UR6][R12.64+0x44] ;  /* 0x000044060c1a3981 */ /* 0x000f22000c1e1900 */
[----:B------:R-:W-:-:S03]  /*04a0*/  @!P0 LOP3.LUT R4, R4, R17, RZ, 0x3c, !PT ;  /* 0x0000001104048212 */ /* 0x000fc600078e3cff */
[----:B------:R-:W4:Y:S01]  /*04b0*/  @P1 LDG.E R17, desc[UR6][R12.64+0x20] ;  /* 0x000020060c111981 */ /* 0x000f22000c1e1900 */
[----:B------:R-:W-:-:S03]  /*04c0*/  @!P0 LOP3.LUT R6, R6, R19, RZ, 0x3c, !PT ;  /* 0x0000001306068212 */ /* 0x000fc600078e3cff */
[----:B------:R-:W4:Y:S01]  /*04d0*/  @P2 LDG.E R19, desc[UR6][R12.64+0x2c] ;  /* 0x00002c060c132981 */ /* 0x000f22000c1e1900 */
[----:B------:R-:W-:-:S03]  /*04e0*/  @P1 LOP3.LUT R4, R4, R21, RZ, 0x3c, !PT ;  /* 0x0000001504041212 */ /* 0x000fc600078e3cff */
[----:B------:R-:W4:Y:S01]  /*04f0*/  @P2 LDG.E R21, desc[UR6][R12.64+0x34] ;  /* 0x000034060c152981 */ /* 0x000f22000c1e1900 */
[----:B--2---:R-:W-:-:S03]  /*0500*/  @!P0 LOP3.LUT R3, R3, R16, RZ, 0x3c, !PT ;  /* 0x0000001003038212 */ /* 0x004fc600078e3cff */
[----:B------:R-:W2:Y:S01]  /*0510*/  @P1 LDG.E R16, desc[UR6][R12.64+0x1c] ;  /* 0x00001c060c101981 */ /* 0x000ea2000c1e1900 */
[----:B---3--:R-:W-:-:S03]  /*0520*/  @!P0 LOP3.LUT R5, R5, R18, RZ, 0x3c, !PT ;  /* 0x0000001205058212 */ /* 0x008fc600078e3cff */
[----:B------:R-:W3:Y:S01]  /*0530*/  @P2 LDG.E R18, desc[UR6][R12.64+0x28] ;  /* 0x000028060c122981 */ /* 0x000ee2000c1e1900 */
[----:B----4-:R-:W-:-:S03]  /*0540*/  @P1 LOP3.LUT R3, R3, R20, RZ, 0x3c, !PT ;  /* 0x0000001403031212 */ /* 0x010fc600078e3cff */
[----:B------:R-:W4:Y:S01]  /*0550*/  @P2 LDG.E R20, desc[UR6][R12.64+0x30] ;  /* 0x000030060c142981 */ /* 0x000f22000c1e1900 */
[----:B------:R-:W-:-:S03]  /*0560*/  @P5 LOP3.LUT R7, R7, R24, RZ, 0x3c, !PT ;  /* 0x0000001807075212 */ /* 0x000fc600078e3cff */
[----:B------:R-:W4:Y:S01]  /*0570*/  @P3 LDG.E R24, desc[UR6][R12.64+0x3c] ;  /* 0x00003c060c183981 */ /* 0x000f22000c1e1900 */
[----:B------:R-:W-:-:S03]  /*0580*/  @P1 LOP3.LUT R6, R6, R17, RZ, 0x3c, !PT ;  /* 0x0000001106061212 */ /* 0x000fc600078e3cff */
[----:B------:R-:W4:Y:S01]  /*0590*/  @P3 LDG.E R17, desc[UR6][R12.64+0x48] ;  /* 0x000048060c113981 */ /* 0x000f22000c1e1900 */
[----:B------:R-:W-:-:S03]  /*05a0*/  @P2 LOP3.LUT R4, R4, R19, RZ, 0x3c, !PT ;  /* 0x0000001304042212 */ /* 0x000fc600078e3cff */
[----:B------:R-:W4:Y:S01]  /*05b0*/  @P4 LDG.E R19, desc[UR6][R12.64+0x54] ;  /* 0x000054060c134981 */ /* 0x000f22000c1e1900 */
[----:B------:R-:W-:Y:S02]  /*05c0*/  @P2 LOP3.LUT R6, R6, R21, RZ, 0x3c, !PT ;  /* 0x0000001506062212 */ /* 0x000fe400078e3cff */
[----:B------:R-:W-:Y:S01]  /*05d0*/  @P3 LOP3.LUT R4, R4, R23, RZ, 0x3c, !PT ;  /* 0x0000001704043212 */ /* 0x000fe200078e3cff */
[----:B------:R-:W4:Y:S04]  /*05e0*/  @P4 LDG.E R21, desc[UR6][R12.64+0x5c] ;  /* 0x00005c060c154981 */ /* 0x000f28000c1e1900 */
[----:B------:R-:W4:Y:S01]  /*05f0*/  @P5 LDG.E R23, desc[UR6][R12.64+0x68] ;  /* 0x000068060c175981 */ /* 0x000f22000c1e1900 */
[----:B--2---:R-:W-:-:S03]  /*0600*/  @P1 LOP3.LUT R5, R5, R16, RZ, 0x3c, !PT ;  /* 0x0000001005051212 */ /* 0x004fc600078e3cff */
[----:B------:R-:W2:Y:S01]  /*0610*/  @P4 LDG.E R16, desc[UR6][R12.64+0x50] ;  /* 0x000050060c104981 */ /* 0x000ea2000c1e1900 */
[----:B---3--:R-:W-:-:S03]  /*0620*/  @P2 LOP3.LUT R3, R3, R18, RZ, 0x3c, !PT ;  /* 0x0000001203032212 */ /* 0x008fc600078e3cff */
[----:B------:R-:W3:Y:S01]  /*0630*/  @P4 LDG.E R18, desc[UR6][R12.64+0x58] ;  /* 0x000058060c124981 */ /* 0x000ee2000c1e1900 */
[----:B----4-:R-:W-:-:S03]  /*0640*/  @P2 LOP3.LUT R5, R5, R20, RZ, 0x3c, !PT ;  /* 0x0000001405052212 */ /* 0x010fc600078e3cff */
[----:B------:R-:W4:Y:S01]  /*0650*/  @P5 LDG.E R20, desc[UR6][R12.64+0x64] ;  /* 0x000064060c145981 */ /* 0x000f22000c1e1900 */
[----:B------:R-:W-:-:S03]  /*0660*/  @P3 LOP3.LUT R3, R3, R24, RZ, 0x3c, !PT ;  /* 0x0000001803033212 */ /* 0x000fc600078e3cff */
[----:B------:R-:W4:Y:S01]  /*0670*/  @P5 LDG.E R24, desc[UR6][R12.64+0x6c] ;  /* 0x00006c060c185981 */ /* 0x000f22000c1e1900 */
[----:B------:R-:W-:Y:S02]  /*0680*/  LOP3.LUT P0, RZ, R22, 0x80, RZ, 0xc0, !PT ;  /* 0x0000008016ff7812 */ /* 0x000fe4000780c0ff */
[----:B------:R-:W-:Y:S02]  /*0690*/  @P3 LOP3.LUT R5, R5, R26, RZ, 0x3c, !PT ;  /* 0x0000001a05053212 */ /* 0x000fe400078e3cff */
[----:B------:R-:W-:Y:S02]  /*06a0*/  @P3 LOP3.LUT R6, R6, R17, RZ, 0x3c, !PT ;  /* 0x0000001106063212 */ /* 0x000fe400078e3cff */
[----:B------:R-:W4:Y:S01]  /*06b0*/  @P6 LDG.E R17, desc[UR6][R12.64+0x7c] ;  /* 0x00007c060c116981 */ /* 0x000f22000c1e1900 */
[----:B------:R-:W-:-:S03]  /*06c0*/  @P4 LOP3.LUT R4, R4, R19, RZ, 0x3c, !PT ;  /* 0x0000001304044212 */ /* 0x000fc600078e3cff */
[----:B------:R-:W4:Y:S01]  /*06d0*/  @P6 LDG.E R19, desc[UR6][R12.64+0x84] ;  /* 0x000084060c136981 */ /* 0x000f22000c1e1900 */
[----:B------:R-:W-:-:S03]  /*06e0*/  @P4 LOP3.LUT R6, R6, R21, RZ, 0x3c, !PT ;  /* 0x0000001506064212 */ /* 0x000fc600078e3cff */
[----:B------:R-:W4:Y:S01]  /*06f0*/  @P0 LDG.E R26, desc[UR6][R12.64+0x9c] ;  /* 0x00009c060c1a0981 */ /* 0x000f22000c1e1900 */
[----:B------:R-:W-:-:S03]  /*0700*/  @P5 LOP3.LUT R4, R4, R23, RZ, 0x3c, !PT ;  /* 0x0000001704045212 */ /* 0x000fc600078e3cff */
        /* <DEDUP_REMOVED lines=10> */
[----:B------:R-:W-:Y:S02]  /*07b0*/  @P5 LOP3.LUT R6, R6, R25, RZ, 0x3c, !PT ;  /* 0x0000001906065212 */ /* 0x000fe400078e3cff */
[----:B------:R-:W-:Y:S02]  /*07c0*/  @P6 LOP3.LUT R7, R7, R28, RZ, 0x3c, !PT ;  /* 0x0000001c07076212 */ /* 0x000fe400078e3cff */
[----:B------:R-:W-:Y:S02]  /*07d0*/  @P6 LOP3.LUT R4, R4, R17, RZ, 0x3c, !PT ;  /* 0x0000001104046212 */ /* 0x000fe400078e3cff */
[----:B------:R-:W-:Y:S02]  /*07e0*/  @P6 LOP3.LUT R6, R6, R19, RZ, 0x3c, !PT ;  /* 0x0000001306066212 */ /* 0x000fe400078e3cff */
[----:B------:R-:W-:Y:S02]  /*07f0*/  @P0 LOP3.LUT R7, R7, R26, RZ, 0x3c, !PT ;  /* 0x0000001a07070212 */ /* 0x000fe400078e3cff */
[----:B------:R-:W-:-:S02]  /*0800*/  @P0 LOP3.LUT R4, R4, R21, RZ, 0x3c, !PT ;  /* 0x0000001504040212 */ /* 0x000fc400078e3cff */
[----:B------:R-:W-:Y:S02]  /*0810*/  @P0 LOP3.LUT R6, R6, R23, RZ, 0x3c, !PT ;  /* 0x0000001706060212 */ /* 0x000fe400078e3cff */
[----:B--2---:R-:W-:Y:S02]  /*0820*/  @P6 LOP3.LUT R3, R3, R16, RZ, 0x3c, !PT ;  /* 0x0000001003036212 */ /* 0x004fe400078e3cff */
[----:B---3--:R-:W-:Y:S02]  /*0830*/  @P6 LOP3.LUT R5, R5, R18, RZ, 0x3c, !PT ;  /* 0x0000001205056212 */ /* 0x008fe400078e3cff */
[----:B----4-:R-:W-:Y:S02]  /*0840*/  @P0 LOP3.LUT R3, R3, R20, RZ, 0x3c, !PT ;  /* 0x0000001403030212 */ /* 0x010fe400078e3cff */
[----:B------:R-:W-:Y:S02]  /*0850*/  @P0 LOP3.LUT R5, R5, R24, RZ, 0x3c, !PT ;  /* 0x0000001805050212 */ /* 0x000fe400078e3cff */
[----:B------:R-:W-:-:S13]  /*0860*/  R2P PR, R22.B1, 0x7f ;  /* 0x0000007f16007804 */ /* 0x000fda0000001000 */
[----:B------:R-:W2:Y:S04]  /*0870*/  @P0 LDG.E R18, desc[UR6][R12.64+0xa0] ;  /* 0x0000a0060c120981 */ /* 0x000ea8000c1e1900 */
[----:B------:R-:W3:Y:S04]  /*0880*/  @P0 LDG.E R19, desc[UR6][R12.64+0xa4] ;  /* 0x0000a4060c130981 */ /* 0x000ee8000c1e1900 */
[----:B------:R-:W4:Y:S04]  /*0890*/  @P0 LDG.E R20, desc[UR6][R12.64+0xa8] ;  /* 0x0000a8060c140981 */ /* 0x000f28000c1e1900 */
[----:B------:R-:W4:Y:S04]  /*08a0*/  @P0 LDG.E R21, desc[UR6][R12.64+0xac] ;  /* 0x0000ac060c150981 */ /* 0x000f28000c1e1900 */
[----:B------:R-:W4:Y:S04]  /*08b0*/  @P0 LDG.E R24, desc[UR6][R12.64+0xb0] ;  /* 0x0000b0060c180981 */ /* 0x000f28000c1e1900 */
[----:B------:R-:W4:Y:S04]  /*08c0*/  @P1 LDG.E R16, desc[UR6][R12.64+0xbc] ;  /* 0x0000bc060c101981 */ /* 0x000f28000c1e1900 */
[----:B------:R-:W4:Y:S04]  /*08d0*/  @P1 LDG.E R26, desc[UR6][R12.64+0xb4] ;  /* 0x0000b4060c1a1981 */ /* 0x000f28000c1e1900 */
        /* <DEDUP_REMOVED lines=11> */
[----:B------:R-:W-:Y:S01]  /*0990*/  LOP3.LUT P0, RZ, R22, 0x8000, RZ, 0xc0, !PT ;  /* 0x0000800016ff7812 */ /* 0x000fe2000780c0ff */
[----:B------:R-:W4:Y:S01]  /*09a0*/  @P2 LDG.E R24, desc[UR6][R12.64+0xd8] ;  /* 0x0000d8060c182981 */ /* 0x000f22000c1e1900 */
[----:B------:R-:W-:-:S03]  /*09b0*/  @P1 LOP3.LUT R5, R5, R16, RZ, 0x3c, !PT ;  /* 0x0000001005051212 */ /* 0x000fc600078e3cff */
[----:B------:R-:W4:Y:S01]  /*09c0*/  @P2 LDG.E R22, desc[UR6][R12.64+0xd0] ;  /* 0x0000d0060c162981 */ /* 0x000f22000c1e1900 */
[----:B------:R-:W-:-:S03]  /*09d0*/  @P1 LOP3.LUT R3, R3, R26, RZ, 0x3c, !PT ;  /* 0x0000001a03031212 */ /* 0x000fc600078e3cff */
[----:B------:R-:W4:Y:S01]  /*09e0*/  @P3 LDG.E R16, desc[UR6][R12.64+0xe4] ;  /* 0x0000e4060c103981 */ /* 0x000f22000c1e1900 */
[----:B------:R-:W-:-:S03]  /*09f0*/  @P1 LOP3.LUT R4, R4, R23, RZ, 0x3c, !PT ;  /* 0x0000001704041212 */ /* 0x000fc600078e3cff */
[----:B------:R-:W4:Y:S01]  /*0a00*/  @P3 LDG.E R26, desc[UR6][R12.64+0xdc] ;  /* 0x0000dc060c1a3981 */ /* 0x000f22000c1e1900 */
[----:B------:R-:W-:-:S03]  /*0a10*/  @P1 LOP3.LUT R6, R6, R17, RZ, 0x3c, !PT ;  /* 0x0000001106061212 */ /* 0x000fc600078e3cff */
        /* <DEDUP_REMOVED lines=43> */
[----:B------:R-:W-:-:S04]  /*0cd0*/  UIADD3 UR4, UPT, UPT, UR4, 0x10, URZ ;  /* 0x0000001004047890 */ /* 0x000fc8000fffe0ff */
[----:B------:R-:W-:Y:S01]  /*0ce0*/  UISETP.NE.AND UP0, UPT, UR4, 0x20, UPT ;  /* 0x000000200400788c */ /* 0x000fe2000bf05270 */
[----:B--2---:R-:W-:Y:S02]  /*0cf0*/  @P5 LOP3.LUT R7, R7, R18, RZ, 0x3c, !PT ;  /* 0x0000001207075212 */ /* 0x004fe400078e3cff */
[----:B---3--:R-:W-:Y:S02]  /*0d00*/  @P6 LOP3.LUT R4, R4, R19, RZ, 0x3c, !PT ;  /* 0x0000001304046212 */ /* 0x008fe400078e3cff */
[----:B----4-:R-:W-:Y:S02]  /*0d10*/  @P6 LOP3.LUT R3, R3, R20, RZ, 0x3c, !PT ;  /* 0x0000001403036212 */ /* 0x010fe400078e3cff */
[----:B------:R-:W-:Y:S02]  /*0d20*/  @P6 LOP3.LUT R6, R6, R21, RZ, 0x3c, !PT ;  /* 0x0000001506066212 */ /* 0x000fe400078e3cff */
[----:B------:R-:W-:Y:S02]  /*0d30*/  @P6 LOP3.LUT R5, R5, R22, RZ, 0x3c, !PT ;  /* 0x0000001605056212 */ /* 0x000fe400078e3cff */
[----:B------:R-:W-:-:S02]  /*0d40*/  @P6 LOP3.LUT R7, R7, R16, RZ, 0x3c, !PT ;  /* 0x0000001007076212 */ /* 0x000fc400078e3cff */
[----:B------:R-:W-:Y:S02]  /*0d50*/  @P0 LOP3.LUT R3, R3, R24, RZ, 0x3c, !PT ;  /* 0x0000001803030212 */ /* 0x000fe400078e3cff */
[----:B------:R-:W-:Y:S02]  /*0d60*/  @P0 LOP3.LUT R7, R7, R28, RZ, 0x3c, !PT ;  /* 0x0000001c07070212 */ /* 0x000fe400078e3cff */
[----:B------:R-:W-:Y:S02]  /*0d70*/  @P0 LOP3.LUT R5, R5, R26, RZ, 0x3c, !PT ;  /* 0x0000001a05050212 */ /* 0x000fe400078e3cff */
[----:B------:R-:W-:Y:S02]  /*0d80*/  @P0 LOP3.LUT R6, R6, R23, RZ, 0x3c, !PT ;  /* 0x0000001706060212 */ /* 0x000fe400078e3cff */
[----:B------:R-:W-:Y:S01]  /*0d90*/  @P0 LOP3.LUT R4, R4, R17, RZ, 0x3c, !PT ;  /* 0x0000001104040212 */ /* 0x000fe200078e3cff */
[----:B------:R-:W-:Y:S06]  /*0da0*/  BRA.U UP0, `(.L_x_4) ;  /* 0xfffffff500487547 */ /* 0x000fec000b83ffff */
[----:B------:R-:W-:-:S05]  /*0db0*/  VIADD R0, R0, 0x1 ;  /* 0x0000000100007836 */ /* 0x000fca0000000000 */
[----:B------:R-:W-:-:S13]  /*0dc0*/  ISETP.NE.AND P0, PT, R0, 0x5, PT ;  /* 0x000000050000780c */ /* 0x000fda0003f05270 */
[----:B------:R-:W-:Y:S05]  /*0dd0*/  @P0 BRA `(.L_x_5) ;  /* 0xfffffff400300947 */ /* 0x000fea000383ffff */
[----:B------:R-:W-:Y:S01]  /*0de0*/  LOP3.LUT R0, R11, 0x3, RZ, 0xc0, !PT ;  /* 0x000000030b007812 */ /* 0x000fe200078ec0ff */
[----:B------:R0:W-:Y:S03]  /*0df0*/  STL.64 [R1+0x10], R6 ;  /* 0x0000100601007387 */ /* 0x0001e60000100a00 */
[----:B------:R-:W-:Y:S01]  /*0e00*/  ISETP.NE.U32.AND P0, PT, R0, 0x1, PT ;  /* 0x000000010000780c */ /* 0x000fe20003f05070 */
[----:B------:R0:W-:Y:S03]  /*0e10*/  STL [R1+0x4], R3 ;  /* 0x0000040301007387 */ /* 0x0001e60000100800 */
[----:B------:R-:W-:Y:S01]  /*0e20*/  ISETP.NE.AND.EX P0, PT, RZ, RZ, PT, P0 ;  /* 0x000000ffff00720c */ /* 0x000fe20003f05300 */
[----:B------:R0:W-:-:S12]  /*0e30*/  STL.64 [R1+0x8], R4 ;  /* 0x0000080401007387 */ /* 0x0001d80000100a00 */
[----:B0-----:R-:W-:Y:S05]  /*0e40*/  @!P0 BRA `(.L_x_3) ;  /* 0x0000001800088947 */ /* 0x001fea0003800000 */
[----:B------:R-:W-:Y:S01]  /*0e50*/  UMOV UR4, URZ ;  /* 0x000000ff00047c82 */ /* 0x000fe20008000000 */
[----:B------:R-:W-:Y:S01]  /*0e60*/  UMOV UR5, URZ ;  /* 0x000000ff00057c82 */ /* 0x000fe20008000000 */
[----:B------:R-:W-:Y:S02]  /*0e70*/  IMAD.MOV.U32 R0, RZ, RZ, RZ ;  /* 0x000000ffff007224 */ /* 0x000fe400078e00ff */
[----:B------:R-:W-:Y:S02]  /*0e80*/  IMAD.MOV.U32 R6, RZ, RZ, RZ ;  /* 0x000000ffff067224 */ /* 0x000fe400078e00ff */
[----:B------:R-:W-:Y:S02]  /*0e90*/  IMAD.MOV.U32 R3, RZ, RZ, RZ ;  /* 0x000000ffff037224 */ /* 0x000fe400078e00ff */
[----:B------:R-:W-:Y:S02]  /*0ea0*/  IMAD.U32 R7, RZ, RZ, UR4 ;  /* 0x00000004ff077e24 */ /* 0x000fe4000f8e00ff */
[----:B------:R-:W-:-:S02]  /*0eb0*/  IMAD.U32 R5, RZ, RZ, UR4 ;  /* 0x00000004ff057e24 */ /* 0x000fc4000f8e00ff */
[----:B------:R-:W-:-:S07]  /*0ec0*/  IMAD.U32 R4, RZ, RZ, UR5 ;  /* 0x00000005ff047e24 */ /* 0x000fce000f8e00ff */
.L_x_7:
[----:B------:R-:W-:-:S06]  /*0ed0*/  IMAD R15, R0, 0x4, R1 ;  /* 0x00000004000f7824 */ /* 0x000fcc00078e0201 */
[----:B------:R-:W5:Y:S01]  /*0ee0*/  LDL R15, [R15+0x4] ;  /* 0x000004000f0f7983 */ /* 0x000f620000100800 */
[----:B------:R-:W-:-:S05]  /*0ef0*/  UMOV UR4, URZ ;  /* 0x000000ff00047c82 */ /* 0x000fca0008000000 */
.L_x_6:
        /* <DEDUP_REMOVED lines=178> */
[----:B------:R0:W-:Y:S03]  /*1a20*/  STL [R1+0x4], R3 ;  /* 0x0000040301007387 */ /* 0x0001e60000100800 */
[----:B------:R-:W-:Y:S01]  /*1a30*/  ISETP.NE.U32.AND P0, PT, R0, 0x3, PT ;  /* 0x000000030000780c */ /* 0x000fe20003f05070 */
[----:B------:R0:W-:Y:S03]  /*1a40*/  STL.64 [R1+0x8], R4 ;  /* 0x0000080401007387 */ /* 0x0001e60000100a00 */
[----:B------:R-:W-:Y:S01]  /*1a50*/  ISETP.NE.AND.EX P0, PT, RZ, RZ, PT, P0 ;  /* 0x000000ffff00720c */ /* 0x000fe20003f05300 */
[----:B------:R0:W-:-:S12]  /*1a60*/  STL.64 [R1+0x10], R6 ;  /* 0x0000100601007387 */ /* 0x0001d80000100a00 */
[----:B0-----:R-:W-:Y:S05]  /*1a70*/  @P0 BRA `(.L_x_3) ;  /* 0x0000000800fc0947 */ /* 0x001fea0003800000 */
        /* <DEDUP_REMOVED lines=8> */
.L_x_9:
[----:B------:R-:W-:-:S06]  /*1b00*/  IMAD R15, R0, 0x4, R1 ;  /* 0x00000004000f7824 */ /* 0x000fcc00078e0201 */
[----:B------:R-:W5:Y:S01]  /*1b10*/  LDL R15, [R15+0x4] ;  /* 0x000004000f0f7983 */ /* 0x000f620000100800 */
[----:B------:R-:W-:-:S05]  /*1b20*/  UMOV UR4, URZ ;  /* 0x000000ff00047c82 */ /* 0x000fca0008000000 */
.L_x_8:
        /* <DEDUP_REMOVED lines=177> */
[----:B------:R0:W-:Y:S04]  /*2640*/  STL [R1+0x4], R3 ;  /* 0x0000040301007387 */ /* 0x0001e80000100800 */
[----:B------:R0:W-:Y:S04]  /*2650*/  STL.64 [R1+0x8], R4 ;  /* 0x0000080401007387 */ /* 0x0001e80000100a00 */
[----:B------:R0:W-:Y:S02]  /*2660*/  STL.64 [R1+0x10], R6 ;  /* 0x0000100601007387 */ /* 0x0001e40000100a00 */
.L_x_3:
[----:B------:R-:W-:Y:S05]  /*2670*/  BSYNC.RECONVERGENT B1 ;  /* 0x0000000000017941 */ /* 0x000fea0003800200 */
.L_x_2:
[C---:B------:R-:W-:Y:S01]  /*2680*/  ISETP.GT.U32.AND P0, PT, R11.reuse, 0x3, PT ;  /* 0x000000030b00780c */ /* 0x040fe20003f04070 */
[----:B------:R-:W-:Y:S01]  /*2690*/  VIADD R14, R14, 0x1 ;  /* 0x000000010e0e7836 */ /* 0x000fe20000000000 */
[--C-:B------:R-:W-:Y:S02]  /*26a0*/  SHF.R.U64 R11, R11, 0x2, R2.reuse ;  /* 0x000000020b0b7819 */ /* 0x100fe40000001202 */
[----:B------:R-:W-:Y:S02]  /*26b0*/  ISETP.GT.U32.AND.EX P0, PT, R2, RZ, PT, P0 ;  /* 0x000000ff0200720c */ /* 0x000fe40003f04100 */
[----:B------:R-:W-:-:S11]  /*26c0*/  SHF.R.U32.HI R2, RZ, 0x2, R2 ;  /* 0x00000002ff027819 */ /* 0x000fd60000011602 */
[----:B------:R-:W-:Y:S05]  /*26d0*/  @P0 BRA `(.L_x_10) ;  /* 0xffffffd800c40947 */ /* 0x000fea000383ffff */
.L_x_1:
[----:B------:R-:W-:Y:S05]  /*26e0*/  BSYNC.RECONVERGENT B0 ;  /* 0x0000000000007941 */ /* 0x000fea0003800200 */
.L_x_0:
[----:B------:R-:W-:Y:S01]  /*26f0*/  SHF.R.U32.HI R0, RZ, 0x2, R3 ;  /* 0x00000002ff007819 */ /* 0x000fe20000011603 */
[----:B0-----:R-:W0:Y:S01]  /*2700*/  LDC R6, c[0x0][0x388] ;  /* 0x0000e200ff067b82 */ /* 0x001e220000000800 */
[----:B------:R-:W-:Y:S01]  /*2710*/  SHF.R.U32.HI R9, RZ, 0x2, R4 ;  /* 0x00000002ff097819 */ /* 0x000fe20000011604 */
[----:B------:R-:W-:Y:S01]  /*2720*/  IMAD.MOV.U32 R11, RZ, RZ, 0x40000000 ;  /* 0x40000000ff0b7424 */ /* 0x000fe200078e00ff */
[----:B------:R-:W-:Y:S01]  /*2730*/  LOP3.LUT R0, R0, R3, RZ, 0x3c, !PT ;  /* 0x0000000300007212 */ /* 0x000fe200078e3cff */
[----:B------:R-:W-:Y:S01]  /*2740*/  IMAD.SHL.U32 R3, R7, 0x10, RZ ;  /* 0x0000001007037824 */ /* 0x000fe200078e00ff */
[----:B------:R-:W-:Y:S02]  /*2750*/  LOP3.LUT R9, R9, R4, RZ, 0x3c, !PT ;  /* 0x0000000409097212 */ /* 0x000fe400078e3cff */
[----:B------:R-:W-:Y:S01]  /*2760*/  SHF.R.U32.HI R4, RZ, 0x2, R5 ;  /* 0x00000002ff047819 */ /* 0x000fe20000011605 */
[----:B------:R-:W-:-:S03]  /*2770*/  IMAD.SHL.U32 R2, R0, 0x2, RZ ;  /* 0x0000000200027824 */ /* 0x000fc600078e00ff */
[----:B------:R-:W-:Y:S02]  /*2780*/  LOP3.LUT R4, R4, R5, RZ, 0x3c, !PT ;  /* 0x0000000504047212 */ /* 0x000fe400078e3cff */
[----:B------:R-:W-:-:S04]  /*2790*/  LOP3.LUT R2, R0, R2, R3, 0x96, !PT ;  /* 0x0000000200027212 */ /* 0x000fc800078e9603 */
[----:B------:R-:W-:Y:S01]  /*27a0*/  LOP3.LUT R7, R2, R7, RZ, 0x3c, !PT ;  /* 0x0000000702077212 */ /* 0x000fe200078e3cff */
[----:B------:R-:W-:-:S04]  /*27b0*/  IMAD.SHL.U32 R2, R9, 0x2, RZ ;  /* 0x0000000209027824 */ /* 0x000fc800078e00ff */
[----:B------:R-:W-:Y:S01]  /*27c0*/  IMAD.SHL.U32 R0, R7, 0x10, RZ ;  /* 0x0000001007007824 */ /* 0x000fe200078e00ff */
[----:B0-----:R-:W-:Y:S01]  /*27d0*/  LOP3.LUT R8, R6, 0xaad26b49, RZ, 0x3c, !PT ;  /* 0xaad26b4906087812 */ /* 0x001fe200078e3cff */
[----:B------:R-:W-:-:S03]  /*27e0*/  IMAD.SHL.U32 R6, R4, 0x2, RZ ;  /* 0x0000000204067824 */ /* 0x000fc600078e00ff */
[----:B------:R-:W-:Y:S01]  /*27f0*/  LOP3.LUT R0, R9, R2, R0, 0x96, !PT ;  /* 0x0000000209007212 */ /* 0x000fe200078e9600 */
[----:B------:R-:W-:Y:S01]  /*2800*/  IMAD.MOV.U32 R9, RZ, RZ, 0x2f800000 ;  /* 0x2f800000ff097424 */ /* 0x000fe200078e00ff */
[----:B------:R-:W0:Y:S01]  /*2810*/  LDC.64 R2, c[0x0][0x380] ;  /* 0x0000e000ff027b82 */ /* 0x000e220000000a00 */
[----:B------:R-:W-:Y:S01]  /*2820*/  IMAD R8, R8, 0x4182bed5, RZ ;  /* 0x4182bed508087824 */ /* 0x000fe200078e02ff */
[----:B------:R-:W-:-:S04]  /*2830*/  LOP3.LUT R0, R0, R7, RZ, 0x3c, !PT ;  /* 0x0000000700007212 */ /* 0x000fc800078e3cff */
[----:B------:R-:W-:Y:S01]  /*2840*/  IADD3 R7, PT, PT, R8, -0x26039c23, R7 ;  /* 0xd9fc63dd08077810 */ /* 0x000fe20007ffe007 */
[----:B------:R-:W-:-:S03]  /*2850*/  IMAD.SHL.U32 R5, R0, 0x10, RZ ;  /* 0x0000001000057824 */ /* 0x000fc600078e00ff */
[----:B------:R-:W-:Y:S02]  /*2860*/  I2FP.F32.U32 R7, R7 ;  /* 0x0000000700077245 */ /* 0x000fe40000201000 */
[----:B------:R-:W-:-:S03]  /*2870*/  LOP3.LUT R5, R4, R6, R5, 0x96, !PT ;  /* 0x0000000604057212 */ /* 0x000fc600078e9605 */
[----:B------:R-:W-:Y:S01]  /*2880*/  FFMA R7, R7, R9, 1.1641532182693481445e-10 ;  /* 0x2f00000007077423 */ /* 0x000fe20000000009 */
[----:B------:R-:W-:Y:S02]  /*2890*/  LOP3.LUT R5, R5, R0, RZ, 0x3c, !PT ;  /* 0x0000000005057212 */ /* 0x000fe400078e3cff */
[C---:B------:R-:W-:Y:S01]  /*28a0*/  IADD3 R0, PT, PT, R8.reuse, -0x25fe145e, R0 ;  /* 0xda01eba208007810 */ /* 0x040fe20007ffe000 */
[----:B------:R-:W-:Y:S01]  /*28b0*/  FFMA R7, R7, R11, -1 ;  /* 0xbf80000007077423 */ /* 0x000fe2000000000b */
[----:B------:R-:W-:Y:S02]  /*28c0*/  IADD3 R5, PT, PT, R8, -0x25f88c99, R5 ;  /* 0xda07736708057810 */ /* 0x000fe40007ffe005 */
[----:B------:R-:W-:Y:S02]  /*28d0*/  I2FP.F32.U32 R0, R0 ;  /* 0x0000000000007245 */ /* 0x000fe40000201000 */
[----:B------:R-:W-:Y:S01]  /*28e0*/  I2FP.F32.U32 R4, R5 ;  /* 0x0000000500047245 */ /* 0x000fe20000201000 */
[----:B------:R-:W-:-:S02]  /*28f0*/  IMAD R5, R10, 0x3, RZ ;  /* 0x000000030a057824 */ /* 0x000fc400078e02ff */
[-C--:B------:R-:W-:Y:S02]  /*2900*/  FFMA R0, R0, R9.reuse, 1.1641532182693481445e-10 ;  /* 0x2f00000000007423 */ /* 0x080fe40000000009 */
[----:B------:R-:W-:Y:S01]  /*2910*/  FFMA R4, R4, R9, 1.1641532182693481445e-10 ;  /* 0x2f00000004047423 */ /* 0x000fe20000000009 */
[----:B0-----:R-:W-:-:S04]  /*2920*/  IMAD.WIDE R2, R5, 0x4, R2 ;  /* 0x0000000405027825 */ /* 0x001fc800078e0202 */
[-C--:B------:R-:W-:Y:S01]  /*2930*/  FFMA R5, R0, R11.reuse, -1 ;  /* 0xbf80000000057423 */ /* 0x080fe2000000000b */
[----:B------:R-:W-:Y:S01]  /*2940*/  FFMA R9, R4, R11, -1 ;  /* 0xbf80000004097423 */ /* 0x000fe2000000000b */
[----:B------:R-:W-:Y:S04]  /*2950*/  STG.E desc[UR6][R2.64], R7 ;  /* 0x0000000702007986 */ /* 0x000fe8000c101906 */
[----:B------:R-:W-:Y:S04]  /*2960*/  STG.E desc[UR6][R2.64+0x4], R5 ;  /* 0x0000040502007986 */ /* 0x000fe8000c101906 */
[----:B------:R-:W-:Y:S01]  /*2970*/  STG.E desc[UR6][R2.64+0x8], R9 ;  /* 0x0000080902007986 */ /* 0x000fe2000c101906 */
[----:B------:R-:W-:Y:S05]  /*2980*/  EXIT ;  /* 0x000000000000794d */ /* 0x000fea0003800000 */
.L_x_11:
[----:B------:R-:W-:-:S00]  /*2990*/  BRA `(.L_x_11) ;  /* 0xfffffffc00fc7947 */ /* 0x000fc0000383ffff */
[----:B------:R-:W-:-:S00]  /*29a0*/  NOP ;  /* 0x0000000000007918 */ /* 0x000fc00000000000 */
        /* <DEDUP_REMOVED lines=13> */
.L_x_12:


//--------------------- .nv.global.init           --------------------------
	.section	.nv.global.init,"aw",@progbits
	.align	4
.nv.global.init:
	.type		mrg32k3aM1SubSeq,@object
	.size		mrg32k3aM1SubSeq,(mrg32k3aM2SubSeq - mrg32k3aM1SubSeq)
mrg32k3aM1SubSeq:
        /*0000*/ 	.byte	0x0b, 0xcc, 0xee, 0x04, 0x73, 0x29, 0x8b, 0x6f, 0xf6, 0x53, 0x03, 0xf6, 0x23, 0xf6, 0xea, 0xda
        /* <DEDUP_REMOVED lines=125> */
	.type		mrg32k3aM2SubSeq,@object
	.size		mrg32k3aM2SubSeq,(mrg32k3aM1 - mrg32k3aM2SubSeq)
mrg32k3aM2SubSeq:
        /* <DEDUP_REMOVED lines=126> */
	.type		mrg32k3aM1,@object
	.size		mrg32k3aM1,(mrg32k3aM1Seq - mrg32k3aM1)
mrg32k3aM1:
        /* <DEDUP_REMOVED lines=144> */
	.type		mrg32k3aM1Seq,@object
	.size		mrg32k3aM1Seq,(mrg32k3aM2 - mrg32k3aM1Seq)
mrg32k3aM1Seq:
        /* <DEDUP_REMOVED lines=144> */
	.type		mrg32k3aM2,@object
	.size		mrg32k3aM2,(mrg32k3aM2Seq - mrg32k3aM2)
mrg32k3aM2:
        /* <DEDUP_REMOVED lines=144> */
	.type		mrg32k3aM2Seq,@object
	.size		mrg32k3aM2Seq,(precalc_xorwow_matrix - mrg32k3aM2Seq)
mrg32k3aM2Seq:
        /* <DEDUP_REMOVED lines=144> */
	.type		precalc_xorwow_matrix,@object
	.size		precalc_xorwow_matrix,(precalc_xorwow_offset_matrix - precalc_xorwow_matrix)
precalc_xorwow_matrix:
        /* <DEDUP_REMOVED lines=6400> */
	.type		precalc_xorwow_offset_matrix,@object
	.size		precalc_xorwow_offset_matrix,(.L_1 - precalc_xorwow_offset_matrix)
precalc_xorwow_offset_matrix:
        /* <DEDUP_REMOVED lines=6400> */
.L_1:


//--------------------- .nv.shared.reserved.0     --------------------------
	.section	.nv.shared.reserved.0,"aw",@nobits
	.weak		__nv_reservedSMEM_offset_0_alias
	.size		__nv_reservedSMEM_offset_0_alias, 0, 64
	.other		__nv_reservedSMEM_offset_0_alias,@"STO_CUDA_RESERVED_SHARED STV_DEFAULT"
__nv_reservedSMEM_offset_0_alias:
	.zero		0
	.zero		64


//--------------------- .nv.constant0.generate_random_points --------------------------
	.section	.nv.constant0.generate_random_points,"a",@progbits
	.sectionflags	@""
	.align	4
.nv.constant0.generate_random_points:
	.zero		912


//--------------------- SYMBOLS --------------------------

	.type		.nv.reservedSmem.offset0,@object
	.size		.nv.reservedSmem.offset0,0x4
